//
// Generated by NVIDIA NVVM Compiler
//
// Compiler Build ID: CL-36424714
// Cuda compilation tools, release 13.0, V13.0.88
// Based on NVVM 20.0.0
//

.version 9.0
.target sm_100
.address_size 64

	// .globl	_Z32calculateInterSubjectCorrelationPdPKdiii
.global .align 1 .b8 _ZN34_INTERNAL_41fc73dc_4_k_cu_6bdcceec4cuda3std3__45__cpo5beginE[1];
.global .align 1 .b8 _ZN34_INTERNAL_41fc73dc_4_k_cu_6bdcceec4cuda3std3__45__cpo3endE[1];
.global .align 1 .b8 _ZN34_INTERNAL_41fc73dc_4_k_cu_6bdcceec4cuda3std3__45__cpo6cbeginE[1];
.global .align 1 .b8 _ZN34_INTERNAL_41fc73dc_4_k_cu_6bdcceec4cuda3std3__45__cpo4cendE[1];
.global .align 1 .b8 _ZN34_INTERNAL_41fc73dc_4_k_cu_6bdcceec4cuda3std3__45__cpo6rbeginE[1];
.global .align 1 .b8 _ZN34_INTERNAL_41fc73dc_4_k_cu_6bdcceec4cuda3std3__45__cpo4rendE[1];
.global .align 1 .b8 _ZN34_INTERNAL_41fc73dc_4_k_cu_6bdcceec4cuda3std3__45__cpo7crbeginE[1];
.global .align 1 .b8 _ZN34_INTERNAL_41fc73dc_4_k_cu_6bdcceec4cuda3std3__45__cpo5crendE[1];
.global .align 1 .b8 _ZN34_INTERNAL_41fc73dc_4_k_cu_6bdcceec4cuda3std3__436_GLOBAL__N__41fc73dc_4_k_cu_6bdcceec6ignoreE[1];
.global .align 1 .b8 _ZN34_INTERNAL_41fc73dc_4_k_cu_6bdcceec4cuda3std3__419piecewise_constructE[1];
.global .align 1 .b8 _ZN34_INTERNAL_41fc73dc_4_k_cu_6bdcceec4cuda3std3__48in_placeE[1];
.global .align 1 .b8 _ZN34_INTERNAL_41fc73dc_4_k_cu_6bdcceec4cuda3std3__420unreachable_sentinelE[1];
.global .align 1 .b8 _ZN34_INTERNAL_41fc73dc_4_k_cu_6bdcceec4cuda3std3__47nulloptE[1];
.global .align 1 .b8 _ZN34_INTERNAL_41fc73dc_4_k_cu_6bdcceec4cuda3std3__48unexpectE[1];
.global .align 1 .b8 _ZN34_INTERNAL_41fc73dc_4_k_cu_6bdcceec4cuda3std6ranges3__45__cpo4swapE[1];
.global .align 1 .b8 _ZN34_INTERNAL_41fc73dc_4_k_cu_6bdcceec4cuda3std6ranges3__45__cpo9iter_moveE[1];
.global .align 1 .b8 _ZN34_INTERNAL_41fc73dc_4_k_cu_6bdcceec4cuda3std6ranges3__45__cpo5beginE[1];
.global .align 1 .b8 _ZN34_INTERNAL_41fc73dc_4_k_cu_6bdcceec4cuda3std6ranges3__45__cpo3endE[1];
.global .align 1 .b8 _ZN34_INTERNAL_41fc73dc_4_k_cu_6bdcceec4cuda3std6ranges3__45__cpo6cbeginE[1];
.global .align 1 .b8 _ZN34_INTERNAL_41fc73dc_4_k_cu_6bdcceec4cuda3std6ranges3__45__cpo4cendE[1];
.global .align 1 .b8 _ZN34_INTERNAL_41fc73dc_4_k_cu_6bdcceec4cuda3std6ranges3__45__cpo7advanceE[1];
.global .align 1 .b8 _ZN34_INTERNAL_41fc73dc_4_k_cu_6bdcceec4cuda3std6ranges3__45__cpo9iter_swapE[1];
.global .align 1 .b8 _ZN34_INTERNAL_41fc73dc_4_k_cu_6bdcceec4cuda3std6ranges3__45__cpo4nextE[1];
.global .align 1 .b8 _ZN34_INTERNAL_41fc73dc_4_k_cu_6bdcceec4cuda3std6ranges3__45__cpo4prevE[1];
.global .align 1 .b8 _ZN34_INTERNAL_41fc73dc_4_k_cu_6bdcceec4cuda3std6ranges3__45__cpo4dataE[1];
.global .align 1 .b8 _ZN34_INTERNAL_41fc73dc_4_k_cu_6bdcceec4cuda3std6ranges3__45__cpo5cdataE[1];
.global .align 1 .b8 _ZN34_INTERNAL_41fc73dc_4_k_cu_6bdcceec4cuda3std6ranges3__45__cpo4sizeE[1];
.global .align 1 .b8 _ZN34_INTERNAL_41fc73dc_4_k_cu_6bdcceec4cuda3std6ranges3__45__cpo5ssizeE[1];
.global .align 1 .b8 _ZN34_INTERNAL_41fc73dc_4_k_cu_6bdcceec4cuda3std6ranges3__45__cpo8distanceE[1];
.global .align 1 .b8 _ZN34_INTERNAL_41fc73dc_4_k_cu_6bdcceec6thrust24THRUST_300001_SM_1000_NS8cuda_cub3parE[1];
.global .align 1 .b8 _ZN34_INTERNAL_41fc73dc_4_k_cu_6bdcceec6thrust24THRUST_300001_SM_1000_NS8cuda_cub10par_nosyncE[1];
.global .align 1 .b8 _ZN34_INTERNAL_41fc73dc_4_k_cu_6bdcceec6thrust24THRUST_300001_SM_1000_NS6system6detail10sequential3seqE[1];
.global .align 1 .b8 _ZN34_INTERNAL_41fc73dc_4_k_cu_6bdcceec6thrust24THRUST_300001_SM_1000_NS6system3cpp3parE[1];
.global .align 1 .b8 _ZN34_INTERNAL_41fc73dc_4_k_cu_6bdcceec6thrust24THRUST_300001_SM_1000_NS12placeholders2_1E[1];
.global .align 1 .b8 _ZN34_INTERNAL_41fc73dc_4_k_cu_6bdcceec6thrust24THRUST_300001_SM_1000_NS12placeholders2_2E[1];
.global .align 1 .b8 _ZN34_INTERNAL_41fc73dc_4_k_cu_6bdcceec6thrust24THRUST_300001_SM_1000_NS12placeholders2_3E[1];
.global .align 1 .b8 _ZN34_INTERNAL_41fc73dc_4_k_cu_6bdcceec6thrust24THRUST_300001_SM_1000_NS12placeholders2_4E[1];
.global .align 1 .b8 _ZN34_INTERNAL_41fc73dc_4_k_cu_6bdcceec6thrust24THRUST_300001_SM_1000_NS12placeholders2_5E[1];
.global .align 1 .b8 _ZN34_INTERNAL_41fc73dc_4_k_cu_6bdcceec6thrust24THRUST_300001_SM_1000_NS12placeholders2_6E[1];
.global .align 1 .b8 _ZN34_INTERNAL_41fc73dc_4_k_cu_6bdcceec6thrust24THRUST_300001_SM_1000_NS12placeholders2_7E[1];
.global .align 1 .b8 _ZN34_INTERNAL_41fc73dc_4_k_cu_6bdcceec6thrust24THRUST_300001_SM_1000_NS12placeholders2_8E[1];
.global .align 1 .b8 _ZN34_INTERNAL_41fc73dc_4_k_cu_6bdcceec6thrust24THRUST_300001_SM_1000_NS12placeholders2_9E[1];
.global .align 1 .b8 _ZN34_INTERNAL_41fc73dc_4_k_cu_6bdcceec6thrust24THRUST_300001_SM_1000_NS12placeholders3_10E[1];
.global .align 1 .b8 _ZN34_INTERNAL_41fc73dc_4_k_cu_6bdcceec6thrust24THRUST_300001_SM_1000_NS3seqE[1];
.global .align 1 .b8 _ZN34_INTERNAL_41fc73dc_4_k_cu_6bdcceec6thrust24THRUST_300001_SM_1000_NS6deviceE[1];

.visible .entry _Z32calculateInterSubjectCorrelationPdPKdiii(
	.param .u64 .ptr .align 1 _Z32calculateInterSubjectCorrelationPdPKdiii_param_0,
	.param .u64 .ptr .align 1 _Z32calculateInterSubjectCorrelationPdPKdiii_param_1,
	.param .u32 _Z32calculateInterSubjectCorrelationPdPKdiii_param_2,
	.param .u32 _Z32calculateInterSubjectCorrelationPdPKdiii_param_3,
	.param .u32 _Z32calculateInterSubjectCorrelationPdPKdiii_param_4
)
{
	.reg .pred 	%p<85>;
	.reg .b32 	%r<201>;
	.reg .b32 	%f<3>;
	.reg .b64 	%rd<82>;
	.reg .b64 	%fd<795>;

	ld.param.u64 	%rd20, [_Z32calculateInterSubjectCorrelationPdPKdiii_param_1];
	ld.param.u32 	%r89, [_Z32calculateInterSubjectCorrelationPdPKdiii_param_2];
	ld.param.u32 	%r90, [_Z32calculateInterSubjectCorrelationPdPKdiii_param_3];
	ld.param.u32 	%r91, [_Z32calculateInterSubjectCorrelationPdPKdiii_param_4];
	mov.u32 	%r92, %ctaid.x;
	mov.u32 	%r93, %ntid.x;
	mov.u32 	%r94, %tid.x;
	mad.lo.s32 	%r1, %r92, %r93, %r94;
	setp.ge.s32 	%p1, %r1, %r91;
	@%p1 bra 	$L__BB0_120;
	setp.lt.s32 	%p2, %r89, 1;
	mov.f64 	%fd728, 0d0000000000000000;
	@%p2 bra 	$L__BB0_116;
	setp.lt.s32 	%p3, %r90, 1;
	cvt.rn.f64.s32 	%fd1, %r90;
	add.s32 	%r95, %r90, -1;
	cvt.rn.f64.s32 	%fd2, %r95;
	mov.b32 	%r96, 1127219200;
	mov.b32 	%r97, -2147483648;
	mov.b64 	%fd3, {%r97, %r96};
	div.rn.f64 	%fd138, %fd1, 0d4002B851EB851EB8;
	add.f64 	%fd4, %fd138, 0dC008000000000000;
	@%p3 bra 	$L__BB0_106;
	cvta.to.global.u64 	%rd21, %rd20;
	mul.lo.s32 	%r112, %r89, %r1;
	mul.lo.s32 	%r113, %r112, %r90;
	mul.wide.s32 	%rd22, %r113, 8;
	add.s64 	%rd1, %rd21, %rd22;
	and.b32  	%r2, %r90, 15;
	add.s32 	%r3, %r2, -1;
	and.b32  	%r4, %r90, 7;
	and.b32  	%r5, %r90, 2147483632;
	and.b32  	%r6, %r90, 3;
	add.s64 	%rd2, %rd1, 64;
	mov.f64 	%fd728, 0d0000000000000000;
	mov.b32 	%r164, 0;
$L__BB0_4:
	add.s32 	%r8, %r164, 1;
	setp.lt.s32 	%p12, %r8, %r89;
	@%p12 bra 	$L__BB0_6;
$L__BB0_5:
	setp.eq.s32 	%p81, %r8, %r89;
	mov.u32 	%r164, %r8;
	@%p81 bra 	$L__BB0_116;
	bra.uni 	$L__BB0_4;
$L__BB0_6:
	mul.lo.s32 	%r114, %r164, %r90;
	mul.wide.u32 	%rd23, %r114, 8;
	add.s64 	%rd3, %rd1, %rd23;
	mov.u32 	%r165, %r8;
$L__BB0_7:
	setp.lt.u32 	%p13, %r90, 16;
	mul.lo.s32 	%r10, %r165, %r90;
	mov.f64 	%fd787, 0d0000000000000000;
	mov.b32 	%r196, 0;
	@%p13 bra 	$L__BB0_10;
	mul.lo.s32 	%r116, %r164, %r90;
	mul.wide.u32 	%rd24, %r116, 8;
	add.s64 	%rd81, %rd2, %rd24;
	and.b32  	%r117, %r90, 2147483632;
	neg.s32 	%r166, %r117;
	mul.wide.u32 	%rd25, %r10, 8;
	add.s64 	%rd80, %rd2, %rd25;
	mov.f64 	%fd787, 0d0000000000000000;
$L__BB0_9:
	.pragma "nounroll";
	ld.global.f64 	%fd190, [%rd81+-64];
	ld.global.f64 	%fd191, [%rd80+-64];
	fma.rn.f64 	%fd192, %fd190, %fd191, %fd787;
	ld.global.f64 	%fd193, [%rd81+-56];
	ld.global.f64 	%fd194, [%rd80+-56];
	fma.rn.f64 	%fd195, %fd193, %fd194, %fd192;
	ld.global.f64 	%fd196, [%rd81+-48];
	ld.global.f64 	%fd197, [%rd80+-48];
	fma.rn.f64 	%fd198, %fd196, %fd197, %fd195;
	ld.global.f64 	%fd199, [%rd81+-40];
	ld.global.f64 	%fd200, [%rd80+-40];
	fma.rn.f64 	%fd201, %fd199, %fd200, %fd198;
	ld.global.f64 	%fd202, [%rd81+-32];
	ld.global.f64 	%fd203, [%rd80+-32];
	fma.rn.f64 	%fd204, %fd202, %fd203, %fd201;
	ld.global.f64 	%fd205, [%rd81+-24];
	ld.global.f64 	%fd206, [%rd80+-24];
	fma.rn.f64 	%fd207, %fd205, %fd206, %fd204;
	ld.global.f64 	%fd208, [%rd81+-16];
	ld.global.f64 	%fd209, [%rd80+-16];
	fma.rn.f64 	%fd210, %fd208, %fd209, %fd207;
	ld.global.f64 	%fd211, [%rd81+-8];
	ld.global.f64 	%fd212, [%rd80+-8];
	fma.rn.f64 	%fd213, %fd211, %fd212, %fd210;
	ld.global.f64 	%fd214, [%rd81];
	ld.global.f64 	%fd215, [%rd80];
	fma.rn.f64 	%fd216, %fd214, %fd215, %fd213;
	ld.global.f64 	%fd217, [%rd81+8];
	ld.global.f64 	%fd218, [%rd80+8];
	fma.rn.f64 	%fd219, %fd217, %fd218, %fd216;
	ld.global.f64 	%fd220, [%rd81+16];
	ld.global.f64 	%fd221, [%rd80+16];
	fma.rn.f64 	%fd222, %fd220, %fd221, %fd219;
	ld.global.f64 	%fd223, [%rd81+24];
	ld.global.f64 	%fd224, [%rd80+24];
	fma.rn.f64 	%fd225, %fd223, %fd224, %fd222;
	ld.global.f64 	%fd226, [%rd81+32];
	ld.global.f64 	%fd227, [%rd80+32];
	fma.rn.f64 	%fd228, %fd226, %fd227, %fd225;
	ld.global.f64 	%fd229, [%rd81+40];
	ld.global.f64 	%fd230, [%rd80+40];
	fma.rn.f64 	%fd231, %fd229, %fd230, %fd228;
	ld.global.f64 	%fd232, [%rd81+48];
	ld.global.f64 	%fd233, [%rd80+48];
	fma.rn.f64 	%fd234, %fd232, %fd233, %fd231;
	ld.global.f64 	%fd235, [%rd81+56];
	ld.global.f64 	%fd236, [%rd80+56];
	fma.rn.f64 	%fd787, %fd235, %fd236, %fd234;
	add.s32 	%r166, %r166, 16;
	add.s64 	%rd81, %rd81, 128;
	add.s64 	%rd80, %rd80, 128;
	setp.eq.s32 	%p14, %r166, 0;
	mov.u32 	%r196, %r5;
	@%p14 bra 	$L__BB0_10;
	bra.uni 	$L__BB0_9;
$L__BB0_10:
	add.s32 	%r68, %r4, -1;
	mul.wide.u32 	%rd26, %r10, 8;
	add.s64 	%rd16, %rd1, %rd26;
	setp.eq.s32 	%p15, %r2, 0;
	@%p15 bra 	$L__BB0_20;
	setp.lt.u32 	%p16, %r3, 7;
	@%p16 bra 	$L__BB0_13;
	mul.wide.u32 	%rd27, %r196, 8;
	add.s64 	%rd28, %rd3, %rd27;
	ld.global.f64 	%fd238, [%rd28];
	add.s64 	%rd29, %rd16, %rd27;
	ld.global.f64 	%fd239, [%rd29];
	fma.rn.f64 	%fd240, %fd238, %fd239, %fd787;
	ld.global.f64 	%fd241, [%rd28+8];
	ld.global.f64 	%fd242, [%rd29+8];
	fma.rn.f64 	%fd243, %fd241, %fd242, %fd240;
	ld.global.f64 	%fd244, [%rd28+16];
	ld.global.f64 	%fd245, [%rd29+16];
	fma.rn.f64 	%fd246, %fd244, %fd245, %fd243;
	ld.global.f64 	%fd247, [%rd28+24];
	ld.global.f64 	%fd248, [%rd29+24];
	fma.rn.f64 	%fd249, %fd247, %fd248, %fd246;
	ld.global.f64 	%fd250, [%rd28+32];
	ld.global.f64 	%fd251, [%rd29+32];
	fma.rn.f64 	%fd252, %fd250, %fd251, %fd249;
	ld.global.f64 	%fd253, [%rd28+40];
	ld.global.f64 	%fd254, [%rd29+40];
	fma.rn.f64 	%fd255, %fd253, %fd254, %fd252;
	ld.global.f64 	%fd256, [%rd28+48];
	ld.global.f64 	%fd257, [%rd29+48];
	fma.rn.f64 	%fd258, %fd256, %fd257, %fd255;
	ld.global.f64 	%fd259, [%rd28+56];
	ld.global.f64 	%fd260, [%rd29+56];
	fma.rn.f64 	%fd787, %fd259, %fd260, %fd258;
	add.s32 	%r196, %r196, 8;
$L__BB0_13:
	setp.eq.s32 	%p17, %r4, 0;
	@%p17 bra 	$L__BB0_20;
	setp.lt.u32 	%p18, %r68, 3;
	@%p18 bra 	$L__BB0_16;
	mul.wide.u32 	%rd30, %r196, 8;
	add.s64 	%rd31, %rd3, %rd30;
	ld.global.f64 	%fd262, [%rd31];
	add.s64 	%rd32, %rd16, %rd30;
	ld.global.f64 	%fd263, [%rd32];
	fma.rn.f64 	%fd264, %fd262, %fd263, %fd787;
	ld.global.f64 	%fd265, [%rd31+8];
	ld.global.f64 	%fd266, [%rd32+8];
	fma.rn.f64 	%fd267, %fd265, %fd266, %fd264;
	ld.global.f64 	%fd268, [%rd31+16];
	ld.global.f64 	%fd269, [%rd32+16];
	fma.rn.f64 	%fd270, %fd268, %fd269, %fd267;
	ld.global.f64 	%fd271, [%rd31+24];
	ld.global.f64 	%fd272, [%rd32+24];
	fma.rn.f64 	%fd787, %fd271, %fd272, %fd270;
	add.s32 	%r196, %r196, 4;
$L__BB0_16:
	setp.eq.s32 	%p19, %r6, 0;
	@%p19 bra 	$L__BB0_20;
	setp.eq.s32 	%p20, %r6, 1;
	mul.wide.u32 	%rd33, %r196, 8;
	add.s64 	%rd17, %rd3, %rd33;
	ld.global.f64 	%fd273, [%rd17];
	add.s64 	%rd18, %rd16, %rd33;
	ld.global.f64 	%fd274, [%rd18];
	fma.rn.f64 	%fd787, %fd273, %fd274, %fd787;
	@%p20 bra 	$L__BB0_20;
	setp.eq.s32 	%p21, %r6, 2;
	ld.global.f64 	%fd275, [%rd17+8];
	ld.global.f64 	%fd276, [%rd18+8];
	fma.rn.f64 	%fd787, %fd275, %fd276, %fd787;
	@%p21 bra 	$L__BB0_20;
	ld.global.f64 	%fd277, [%rd17+16];
	ld.global.f64 	%fd278, [%rd18+16];
	fma.rn.f64 	%fd787, %fd277, %fd278, %fd787;
$L__BB0_20:
	mov.f64 	%fd780, 0d0000000000000000;
	mov.b32 	%r193, 0;
	@%p13 bra 	$L__BB0_23;
	mov.f64 	%fd780, 0d0000000000000000;
	mov.b32 	%r167, 0;
$L__BB0_22:
	.pragma "nounroll";
	mul.wide.u32 	%rd34, %r167, 8;
	add.s64 	%rd35, %rd3, %rd34;
	ld.global.f64 	%fd282, [%rd35];
	add.f64 	%fd283, %fd780, %fd282;
	ld.global.f64 	%fd284, [%rd35+8];
	add.f64 	%fd285, %fd283, %fd284;
	ld.global.f64 	%fd286, [%rd35+16];
	add.f64 	%fd287, %fd285, %fd286;
	ld.global.f64 	%fd288, [%rd35+24];
	add.f64 	%fd289, %fd287, %fd288;
	ld.global.f64 	%fd290, [%rd35+32];
	add.f64 	%fd291, %fd289, %fd290;
	ld.global.f64 	%fd292, [%rd35+40];
	add.f64 	%fd293, %fd291, %fd292;
	ld.global.f64 	%fd294, [%rd35+48];
	add.f64 	%fd295, %fd293, %fd294;
	ld.global.f64 	%fd296, [%rd35+56];
	add.f64 	%fd297, %fd295, %fd296;
	ld.global.f64 	%fd298, [%rd35+64];
	add.f64 	%fd299, %fd297, %fd298;
	ld.global.f64 	%fd300, [%rd35+72];
	add.f64 	%fd301, %fd299, %fd300;
	ld.global.f64 	%fd302, [%rd35+80];
	add.f64 	%fd303, %fd301, %fd302;
	ld.global.f64 	%fd304, [%rd35+88];
	add.f64 	%fd305, %fd303, %fd304;
	ld.global.f64 	%fd306, [%rd35+96];
	add.f64 	%fd307, %fd305, %fd306;
	ld.global.f64 	%fd308, [%rd35+104];
	add.f64 	%fd309, %fd307, %fd308;
	ld.global.f64 	%fd310, [%rd35+112];
	add.f64 	%fd311, %fd309, %fd310;
	ld.global.f64 	%fd312, [%rd35+120];
	add.f64 	%fd780, %fd311, %fd312;
	add.s32 	%r167, %r167, 16;
	setp.eq.s32 	%p23, %r167, %r5;
	mov.u32 	%r193, %r5;
	@%p23 bra 	$L__BB0_23;
	bra.uni 	$L__BB0_22;
$L__BB0_23:
	@%p15 bra 	$L__BB0_33;
	setp.lt.u32 	%p25, %r3, 7;
	@%p25 bra 	$L__BB0_26;
	mul.wide.u32 	%rd36, %r193, 8;
	add.s64 	%rd37, %rd3, %rd36;
	ld.global.f64 	%fd314, [%rd37];
	add.f64 	%fd315, %fd780, %fd314;
	ld.global.f64 	%fd316, [%rd37+8];
	add.f64 	%fd317, %fd315, %fd316;
	ld.global.f64 	%fd318, [%rd37+16];
	add.f64 	%fd319, %fd317, %fd318;
	ld.global.f64 	%fd320, [%rd37+24];
	add.f64 	%fd321, %fd319, %fd320;
	ld.global.f64 	%fd322, [%rd37+32];
	add.f64 	%fd323, %fd321, %fd322;
	ld.global.f64 	%fd324, [%rd37+40];
	add.f64 	%fd325, %fd323, %fd324;
	ld.global.f64 	%fd326, [%rd37+48];
	add.f64 	%fd327, %fd325, %fd326;
	ld.global.f64 	%fd328, [%rd37+56];
	add.f64 	%fd780, %fd327, %fd328;
	add.s32 	%r193, %r193, 8;
$L__BB0_26:
	setp.eq.s32 	%p26, %r4, 0;
	@%p26 bra 	$L__BB0_33;
	setp.lt.u32 	%p27, %r68, 3;
	@%p27 bra 	$L__BB0_29;
	mul.wide.u32 	%rd38, %r193, 8;
	add.s64 	%rd39, %rd3, %rd38;
	ld.global.f64 	%fd330, [%rd39];
	add.f64 	%fd331, %fd780, %fd330;
	ld.global.f64 	%fd332, [%rd39+8];
	add.f64 	%fd333, %fd331, %fd332;
	ld.global.f64 	%fd334, [%rd39+16];
	add.f64 	%fd335, %fd333, %fd334;
	ld.global.f64 	%fd336, [%rd39+24];
	add.f64 	%fd780, %fd335, %fd336;
	add.s32 	%r193, %r193, 4;
$L__BB0_29:
	setp.eq.s32 	%p28, %r6, 0;
	@%p28 bra 	$L__BB0_33;
	setp.eq.s32 	%p29, %r6, 1;
	mul.wide.u32 	%rd40, %r193, 8;
	add.s64 	%rd15, %rd3, %rd40;
	ld.global.f64 	%fd337, [%rd15];
	add.f64 	%fd780, %fd780, %fd337;
	@%p29 bra 	$L__BB0_33;
	setp.eq.s32 	%p30, %r6, 2;
	ld.global.f64 	%fd338, [%rd15+8];
	add.f64 	%fd780, %fd780, %fd338;
	@%p30 bra 	$L__BB0_33;
	ld.global.f64 	%fd339, [%rd15+16];
	add.f64 	%fd780, %fd780, %fd339;
$L__BB0_33:
	mov.f64 	%fd773, 0d0000000000000000;
	mov.b32 	%r190, 0;
	@%p13 bra 	$L__BB0_36;
	mov.f64 	%fd773, 0d0000000000000000;
	mov.b32 	%r168, 0;
$L__BB0_35:
	.pragma "nounroll";
	mul.wide.u32 	%rd41, %r168, 8;
	add.s64 	%rd42, %rd16, %rd41;
	ld.global.f64 	%fd343, [%rd42];
	add.f64 	%fd344, %fd773, %fd343;
	ld.global.f64 	%fd345, [%rd42+8];
	add.f64 	%fd346, %fd344, %fd345;
	ld.global.f64 	%fd347, [%rd42+16];
	add.f64 	%fd348, %fd346, %fd347;
	ld.global.f64 	%fd349, [%rd42+24];
	add.f64 	%fd350, %fd348, %fd349;
	ld.global.f64 	%fd351, [%rd42+32];
	add.f64 	%fd352, %fd350, %fd351;
	ld.global.f64 	%fd353, [%rd42+40];
	add.f64 	%fd354, %fd352, %fd353;
	ld.global.f64 	%fd355, [%rd42+48];
	add.f64 	%fd356, %fd354, %fd355;
	ld.global.f64 	%fd357, [%rd42+56];
	add.f64 	%fd358, %fd356, %fd357;
	ld.global.f64 	%fd359, [%rd42+64];
	add.f64 	%fd360, %fd358, %fd359;
	ld.global.f64 	%fd361, [%rd42+72];
	add.f64 	%fd362, %fd360, %fd361;
	ld.global.f64 	%fd363, [%rd42+80];
	add.f64 	%fd364, %fd362, %fd363;
	ld.global.f64 	%fd365, [%rd42+88];
	add.f64 	%fd366, %fd364, %fd365;
	ld.global.f64 	%fd367, [%rd42+96];
	add.f64 	%fd368, %fd366, %fd367;
	ld.global.f64 	%fd369, [%rd42+104];
	add.f64 	%fd370, %fd368, %fd369;
	ld.global.f64 	%fd371, [%rd42+112];
	add.f64 	%fd372, %fd370, %fd371;
	ld.global.f64 	%fd373, [%rd42+120];
	add.f64 	%fd773, %fd372, %fd373;
	add.s32 	%r168, %r168, 16;
	setp.eq.s32 	%p32, %r168, %r5;
	mov.u32 	%r190, %r5;
	@%p32 bra 	$L__BB0_36;
	bra.uni 	$L__BB0_35;
$L__BB0_36:
	@%p15 bra 	$L__BB0_46;
	setp.lt.u32 	%p34, %r3, 7;
	@%p34 bra 	$L__BB0_39;
	mul.wide.u32 	%rd43, %r190, 8;
	add.s64 	%rd44, %rd16, %rd43;
	ld.global.f64 	%fd375, [%rd44];
	add.f64 	%fd376, %fd773, %fd375;
	ld.global.f64 	%fd377, [%rd44+8];
	add.f64 	%fd378, %fd376, %fd377;
	ld.global.f64 	%fd379, [%rd44+16];
	add.f64 	%fd380, %fd378, %fd379;
	ld.global.f64 	%fd381, [%rd44+24];
	add.f64 	%fd382, %fd380, %fd381;
	ld.global.f64 	%fd383, [%rd44+32];
	add.f64 	%fd384, %fd382, %fd383;
	ld.global.f64 	%fd385, [%rd44+40];
	add.f64 	%fd386, %fd384, %fd385;
	ld.global.f64 	%fd387, [%rd44+48];
	add.f64 	%fd388, %fd386, %fd387;
	ld.global.f64 	%fd389, [%rd44+56];
	add.f64 	%fd773, %fd388, %fd389;
	add.s32 	%r190, %r190, 8;
$L__BB0_39:
	setp.eq.s32 	%p35, %r4, 0;
	@%p35 bra 	$L__BB0_46;
	setp.lt.u32 	%p36, %r68, 3;
	@%p36 bra 	$L__BB0_42;
	mul.wide.u32 	%rd45, %r190, 8;
	add.s64 	%rd46, %rd16, %rd45;
	ld.global.f64 	%fd391, [%rd46];
	add.f64 	%fd392, %fd773, %fd391;
	ld.global.f64 	%fd393, [%rd46+8];
	add.f64 	%fd394, %fd392, %fd393;
	ld.global.f64 	%fd395, [%rd46+16];
	add.f64 	%fd396, %fd394, %fd395;
	ld.global.f64 	%fd397, [%rd46+24];
	add.f64 	%fd773, %fd396, %fd397;
	add.s32 	%r190, %r190, 4;
$L__BB0_42:
	setp.eq.s32 	%p37, %r6, 0;
	@%p37 bra 	$L__BB0_46;
	setp.eq.s32 	%p38, %r6, 1;
	mul.wide.u32 	%rd47, %r190, 8;
	add.s64 	%rd14, %rd16, %rd47;
	ld.global.f64 	%fd398, [%rd14];
	add.f64 	%fd773, %fd773, %fd398;
	@%p38 bra 	$L__BB0_46;
	setp.eq.s32 	%p39, %r6, 2;
	ld.global.f64 	%fd399, [%rd14+8];
	add.f64 	%fd773, %fd773, %fd399;
	@%p39 bra 	$L__BB0_46;
	ld.global.f64 	%fd400, [%rd14+16];
	add.f64 	%fd773, %fd773, %fd400;
$L__BB0_46:
	mov.f64 	%fd766, 0d0000000000000000;
	mov.b32 	%r187, 0;
	@%p13 bra 	$L__BB0_49;
	mov.f64 	%fd766, 0d0000000000000000;
	mov.b32 	%r169, 0;
$L__BB0_48:
	.pragma "nounroll";
	mul.wide.u32 	%rd48, %r169, 8;
	add.s64 	%rd49, %rd3, %rd48;
	ld.global.f64 	%fd404, [%rd49];
	fma.rn.f64 	%fd405, %fd404, %fd404, %fd766;
	ld.global.f64 	%fd406, [%rd49+8];
	fma.rn.f64 	%fd407, %fd406, %fd406, %fd405;
	ld.global.f64 	%fd408, [%rd49+16];
	fma.rn.f64 	%fd409, %fd408, %fd408, %fd407;
	ld.global.f64 	%fd410, [%rd49+24];
	fma.rn.f64 	%fd411, %fd410, %fd410, %fd409;
	ld.global.f64 	%fd412, [%rd49+32];
	fma.rn.f64 	%fd413, %fd412, %fd412, %fd411;
	ld.global.f64 	%fd414, [%rd49+40];
	fma.rn.f64 	%fd415, %fd414, %fd414, %fd413;
	ld.global.f64 	%fd416, [%rd49+48];
	fma.rn.f64 	%fd417, %fd416, %fd416, %fd415;
	ld.global.f64 	%fd418, [%rd49+56];
	fma.rn.f64 	%fd419, %fd418, %fd418, %fd417;
	ld.global.f64 	%fd420, [%rd49+64];
	fma.rn.f64 	%fd421, %fd420, %fd420, %fd419;
	ld.global.f64 	%fd422, [%rd49+72];
	fma.rn.f64 	%fd423, %fd422, %fd422, %fd421;
	ld.global.f64 	%fd424, [%rd49+80];
	fma.rn.f64 	%fd425, %fd424, %fd424, %fd423;
	ld.global.f64 	%fd426, [%rd49+88];
	fma.rn.f64 	%fd427, %fd426, %fd426, %fd425;
	ld.global.f64 	%fd428, [%rd49+96];
	fma.rn.f64 	%fd429, %fd428, %fd428, %fd427;
	ld.global.f64 	%fd430, [%rd49+104];
	fma.rn.f64 	%fd431, %fd430, %fd430, %fd429;
	ld.global.f64 	%fd432, [%rd49+112];
	fma.rn.f64 	%fd433, %fd432, %fd432, %fd431;
	ld.global.f64 	%fd434, [%rd49+120];
	fma.rn.f64 	%fd766, %fd434, %fd434, %fd433;
	add.s32 	%r169, %r169, 16;
	setp.eq.s32 	%p41, %r169, %r5;
	mov.u32 	%r187, %r5;
	@%p41 bra 	$L__BB0_49;
	bra.uni 	$L__BB0_48;
$L__BB0_49:
	@%p15 bra 	$L__BB0_59;
	setp.lt.u32 	%p43, %r3, 7;
	@%p43 bra 	$L__BB0_52;
	mul.wide.u32 	%rd50, %r187, 8;
	add.s64 	%rd51, %rd3, %rd50;
	ld.global.f64 	%fd436, [%rd51];
	fma.rn.f64 	%fd437, %fd436, %fd436, %fd766;
	ld.global.f64 	%fd438, [%rd51+8];
	fma.rn.f64 	%fd439, %fd438, %fd438, %fd437;
	ld.global.f64 	%fd440, [%rd51+16];
	fma.rn.f64 	%fd441, %fd440, %fd440, %fd439;
	ld.global.f64 	%fd442, [%rd51+24];
	fma.rn.f64 	%fd443, %fd442, %fd442, %fd441;
	ld.global.f64 	%fd444, [%rd51+32];
	fma.rn.f64 	%fd445, %fd444, %fd444, %fd443;
	ld.global.f64 	%fd446, [%rd51+40];
	fma.rn.f64 	%fd447, %fd446, %fd446, %fd445;
	ld.global.f64 	%fd448, [%rd51+48];
	fma.rn.f64 	%fd449, %fd448, %fd448, %fd447;
	ld.global.f64 	%fd450, [%rd51+56];
	fma.rn.f64 	%fd766, %fd450, %fd450, %fd449;
	add.s32 	%r187, %r187, 8;
$L__BB0_52:
	setp.eq.s32 	%p44, %r4, 0;
	@%p44 bra 	$L__BB0_59;
	add.s32 	%r124, %r4, -1;
	setp.lt.u32 	%p45, %r124, 3;
	@%p45 bra 	$L__BB0_55;
	mul.wide.u32 	%rd52, %r187, 8;
	add.s64 	%rd53, %rd3, %rd52;
	ld.global.f64 	%fd452, [%rd53];
	fma.rn.f64 	%fd453, %fd452, %fd452, %fd766;
	ld.global.f64 	%fd454, [%rd53+8];
	fma.rn.f64 	%fd455, %fd454, %fd454, %fd453;
	ld.global.f64 	%fd456, [%rd53+16];
	fma.rn.f64 	%fd457, %fd456, %fd456, %fd455;
	ld.global.f64 	%fd458, [%rd53+24];
	fma.rn.f64 	%fd766, %fd458, %fd458, %fd457;
	add.s32 	%r187, %r187, 4;
$L__BB0_55:
	setp.eq.s32 	%p46, %r6, 0;
	@%p46 bra 	$L__BB0_59;
	setp.eq.s32 	%p47, %r6, 1;
	mul.wide.u32 	%rd54, %r187, 8;
	add.s64 	%rd13, %rd3, %rd54;
	ld.global.f64 	%fd459, [%rd13];
	fma.rn.f64 	%fd766, %fd459, %fd459, %fd766;
	@%p47 bra 	$L__BB0_59;
	setp.eq.s32 	%p48, %r6, 2;
	ld.global.f64 	%fd460, [%rd13+8];
	fma.rn.f64 	%fd766, %fd460, %fd460, %fd766;
	@%p48 bra 	$L__BB0_59;
	ld.global.f64 	%fd461, [%rd13+16];
	fma.rn.f64 	%fd766, %fd461, %fd461, %fd766;
$L__BB0_59:
	mov.f64 	%fd759, 0d0000000000000000;
	mov.b32 	%r184, 0;
	@%p13 bra 	$L__BB0_62;
	mov.f64 	%fd759, 0d0000000000000000;
	mov.b32 	%r170, 0;
$L__BB0_61:
	.pragma "nounroll";
	mul.wide.u32 	%rd55, %r170, 8;
	add.s64 	%rd56, %rd3, %rd55;
	ld.global.f64 	%fd465, [%rd56];
	add.f64 	%fd466, %fd759, %fd465;
	ld.global.f64 	%fd467, [%rd56+8];
	add.f64 	%fd468, %fd466, %fd467;
	ld.global.f64 	%fd469, [%rd56+16];
	add.f64 	%fd470, %fd468, %fd469;
	ld.global.f64 	%fd471, [%rd56+24];
	add.f64 	%fd472, %fd470, %fd471;
	ld.global.f64 	%fd473, [%rd56+32];
	add.f64 	%fd474, %fd472, %fd473;
	ld.global.f64 	%fd475, [%rd56+40];
	add.f64 	%fd476, %fd474, %fd475;
	ld.global.f64 	%fd477, [%rd56+48];
	add.f64 	%fd478, %fd476, %fd477;
	ld.global.f64 	%fd479, [%rd56+56];
	add.f64 	%fd480, %fd478, %fd479;
	ld.global.f64 	%fd481, [%rd56+64];
	add.f64 	%fd482, %fd480, %fd481;
	ld.global.f64 	%fd483, [%rd56+72];
	add.f64 	%fd484, %fd482, %fd483;
	ld.global.f64 	%fd485, [%rd56+80];
	add.f64 	%fd486, %fd484, %fd485;
	ld.global.f64 	%fd487, [%rd56+88];
	add.f64 	%fd488, %fd486, %fd487;
	ld.global.f64 	%fd489, [%rd56+96];
	add.f64 	%fd490, %fd488, %fd489;
	ld.global.f64 	%fd491, [%rd56+104];
	add.f64 	%fd492, %fd490, %fd491;
	ld.global.f64 	%fd493, [%rd56+112];
	add.f64 	%fd494, %fd492, %fd493;
	ld.global.f64 	%fd495, [%rd56+120];
	add.f64 	%fd759, %fd494, %fd495;
	add.s32 	%r170, %r170, 16;
	setp.eq.s32 	%p50, %r170, %r5;
	mov.u32 	%r184, %r5;
	@%p50 bra 	$L__BB0_62;
	bra.uni 	$L__BB0_61;
$L__BB0_62:
	@%p15 bra 	$L__BB0_72;
	setp.lt.u32 	%p52, %r3, 7;
	@%p52 bra 	$L__BB0_65;
	mul.wide.u32 	%rd57, %r184, 8;
	add.s64 	%rd58, %rd3, %rd57;
	ld.global.f64 	%fd497, [%rd58];
	add.f64 	%fd498, %fd759, %fd497;
	ld.global.f64 	%fd499, [%rd58+8];
	add.f64 	%fd500, %fd498, %fd499;
	ld.global.f64 	%fd501, [%rd58+16];
	add.f64 	%fd502, %fd500, %fd501;
	ld.global.f64 	%fd503, [%rd58+24];
	add.f64 	%fd504, %fd502, %fd503;
	ld.global.f64 	%fd505, [%rd58+32];
	add.f64 	%fd506, %fd504, %fd505;
	ld.global.f64 	%fd507, [%rd58+40];
	add.f64 	%fd508, %fd506, %fd507;
	ld.global.f64 	%fd509, [%rd58+48];
	add.f64 	%fd510, %fd508, %fd509;
	ld.global.f64 	%fd511, [%rd58+56];
	add.f64 	%fd759, %fd510, %fd511;
	add.s32 	%r184, %r184, 8;
$L__BB0_65:
	setp.eq.s32 	%p53, %r4, 0;
	@%p53 bra 	$L__BB0_72;
	add.s32 	%r127, %r4, -1;
	setp.lt.u32 	%p54, %r127, 3;
	@%p54 bra 	$L__BB0_68;
	mul.wide.u32 	%rd59, %r184, 8;
	add.s64 	%rd60, %rd3, %rd59;
	ld.global.f64 	%fd513, [%rd60];
	add.f64 	%fd514, %fd759, %fd513;
	ld.global.f64 	%fd515, [%rd60+8];
	add.f64 	%fd516, %fd514, %fd515;
	ld.global.f64 	%fd517, [%rd60+16];
	add.f64 	%fd518, %fd516, %fd517;
	ld.global.f64 	%fd519, [%rd60+24];
	add.f64 	%fd759, %fd518, %fd519;
	add.s32 	%r184, %r184, 4;
$L__BB0_68:
	setp.eq.s32 	%p55, %r6, 0;
	@%p55 bra 	$L__BB0_72;
	setp.eq.s32 	%p56, %r6, 1;
	mul.wide.u32 	%rd61, %r184, 8;
	add.s64 	%rd12, %rd3, %rd61;
	ld.global.f64 	%fd520, [%rd12];
	add.f64 	%fd759, %fd759, %fd520;
	@%p56 bra 	$L__BB0_72;
	setp.eq.s32 	%p57, %r6, 2;
	ld.global.f64 	%fd521, [%rd12+8];
	add.f64 	%fd759, %fd759, %fd521;
	@%p57 bra 	$L__BB0_72;
	ld.global.f64 	%fd522, [%rd12+16];
	add.f64 	%fd759, %fd759, %fd522;
$L__BB0_72:
	div.rn.f64 	%fd525, %fd759, %fd1;
	mul.f64 	%fd526, %fd525, %fd1;
	mul.f64 	%fd527, %fd525, %fd526;
	sub.f64 	%fd528, %fd766, %fd527;
	div.rn.f64 	%fd68, %fd528, %fd2;
	mov.f64 	%fd752, 0d0000000000000000;
	mov.b32 	%r181, 0;
	@%p13 bra 	$L__BB0_75;
	mov.f64 	%fd752, 0d0000000000000000;
	mov.b32 	%r171, 0;
$L__BB0_74:
	.pragma "nounroll";
	mul.wide.u32 	%rd62, %r171, 8;
	add.s64 	%rd63, %rd16, %rd62;
	ld.global.f64 	%fd530, [%rd63];
	fma.rn.f64 	%fd531, %fd530, %fd530, %fd752;
	ld.global.f64 	%fd532, [%rd63+8];
	fma.rn.f64 	%fd533, %fd532, %fd532, %fd531;
	ld.global.f64 	%fd534, [%rd63+16];
	fma.rn.f64 	%fd535, %fd534, %fd534, %fd533;
	ld.global.f64 	%fd536, [%rd63+24];
	fma.rn.f64 	%fd537, %fd536, %fd536, %fd535;
	ld.global.f64 	%fd538, [%rd63+32];
	fma.rn.f64 	%fd539, %fd538, %fd538, %fd537;
	ld.global.f64 	%fd540, [%rd63+40];
	fma.rn.f64 	%fd541, %fd540, %fd540, %fd539;
	ld.global.f64 	%fd542, [%rd63+48];
	fma.rn.f64 	%fd543, %fd542, %fd542, %fd541;
	ld.global.f64 	%fd544, [%rd63+56];
	fma.rn.f64 	%fd545, %fd544, %fd544, %fd543;
	ld.global.f64 	%fd546, [%rd63+64];
	fma.rn.f64 	%fd547, %fd546, %fd546, %fd545;
	ld.global.f64 	%fd548, [%rd63+72];
	fma.rn.f64 	%fd549, %fd548, %fd548, %fd547;
	ld.global.f64 	%fd550, [%rd63+80];
	fma.rn.f64 	%fd551, %fd550, %fd550, %fd549;
	ld.global.f64 	%fd552, [%rd63+88];
	fma.rn.f64 	%fd553, %fd552, %fd552, %fd551;
	ld.global.f64 	%fd554, [%rd63+96];
	fma.rn.f64 	%fd555, %fd554, %fd554, %fd553;
	ld.global.f64 	%fd556, [%rd63+104];
	fma.rn.f64 	%fd557, %fd556, %fd556, %fd555;
	ld.global.f64 	%fd558, [%rd63+112];
	fma.rn.f64 	%fd559, %fd558, %fd558, %fd557;
	ld.global.f64 	%fd560, [%rd63+120];
	fma.rn.f64 	%fd752, %fd560, %fd560, %fd559;
	add.s32 	%r171, %r171, 16;
	setp.eq.s32 	%p59, %r171, %r5;
	mov.u32 	%r181, %r5;
	@%p59 bra 	$L__BB0_75;
	bra.uni 	$L__BB0_74;
$L__BB0_75:
	@%p15 bra 	$L__BB0_85;
	setp.lt.u32 	%p61, %r3, 7;
	@%p61 bra 	$L__BB0_78;
	mul.wide.u32 	%rd64, %r181, 8;
	add.s64 	%rd65, %rd16, %rd64;
	ld.global.f64 	%fd562, [%rd65];
	fma.rn.f64 	%fd563, %fd562, %fd562, %fd752;
	ld.global.f64 	%fd564, [%rd65+8];
	fma.rn.f64 	%fd565, %fd564, %fd564, %fd563;
	ld.global.f64 	%fd566, [%rd65+16];
	fma.rn.f64 	%fd567, %fd566, %fd566, %fd565;
	ld.global.f64 	%fd568, [%rd65+24];
	fma.rn.f64 	%fd569, %fd568, %fd568, %fd567;
	ld.global.f64 	%fd570, [%rd65+32];
	fma.rn.f64 	%fd571, %fd570, %fd570, %fd569;
	ld.global.f64 	%fd572, [%rd65+40];
	fma.rn.f64 	%fd573, %fd572, %fd572, %fd571;
	ld.global.f64 	%fd574, [%rd65+48];
	fma.rn.f64 	%fd575, %fd574, %fd574, %fd573;
	ld.global.f64 	%fd576, [%rd65+56];
	fma.rn.f64 	%fd752, %fd576, %fd576, %fd575;
	add.s32 	%r181, %r181, 8;
$L__BB0_78:
	setp.eq.s32 	%p62, %r4, 0;
	@%p62 bra 	$L__BB0_85;
	add.s32 	%r130, %r4, -1;
	setp.lt.u32 	%p63, %r130, 3;
	@%p63 bra 	$L__BB0_81;
	mul.wide.u32 	%rd66, %r181, 8;
	add.s64 	%rd67, %rd16, %rd66;
	ld.global.f64 	%fd578, [%rd67];
	fma.rn.f64 	%fd579, %fd578, %fd578, %fd752;
	ld.global.f64 	%fd580, [%rd67+8];
	fma.rn.f64 	%fd581, %fd580, %fd580, %fd579;
	ld.global.f64 	%fd582, [%rd67+16];
	fma.rn.f64 	%fd583, %fd582, %fd582, %fd581;
	ld.global.f64 	%fd584, [%rd67+24];
	fma.rn.f64 	%fd752, %fd584, %fd584, %fd583;
	add.s32 	%r181, %r181, 4;
$L__BB0_81:
	setp.eq.s32 	%p64, %r6, 0;
	@%p64 bra 	$L__BB0_85;
	setp.eq.s32 	%p65, %r6, 1;
	mul.wide.u32 	%rd68, %r181, 8;
	add.s64 	%rd11, %rd16, %rd68;
	ld.global.f64 	%fd585, [%rd11];
	fma.rn.f64 	%fd752, %fd585, %fd585, %fd752;
	@%p65 bra 	$L__BB0_85;
	setp.eq.s32 	%p66, %r6, 2;
	ld.global.f64 	%fd586, [%rd11+8];
	fma.rn.f64 	%fd752, %fd586, %fd586, %fd752;
	@%p66 bra 	$L__BB0_85;
	ld.global.f64 	%fd587, [%rd11+16];
	fma.rn.f64 	%fd752, %fd587, %fd587, %fd752;
$L__BB0_85:
	mov.f64 	%fd745, 0d0000000000000000;
	mov.b32 	%r178, 0;
	@%p13 bra 	$L__BB0_88;
	mov.f64 	%fd745, 0d0000000000000000;
	mov.b32 	%r172, 0;
$L__BB0_87:
	.pragma "nounroll";
	mul.wide.u32 	%rd69, %r172, 8;
	add.s64 	%rd70, %rd16, %rd69;
	ld.global.f64 	%fd591, [%rd70];
	add.f64 	%fd592, %fd745, %fd591;
	ld.global.f64 	%fd593, [%rd70+8];
	add.f64 	%fd594, %fd592, %fd593;
	ld.global.f64 	%fd595, [%rd70+16];
	add.f64 	%fd596, %fd594, %fd595;
	ld.global.f64 	%fd597, [%rd70+24];
	add.f64 	%fd598, %fd596, %fd597;
	ld.global.f64 	%fd599, [%rd70+32];
	add.f64 	%fd600, %fd598, %fd599;
	ld.global.f64 	%fd601, [%rd70+40];
	add.f64 	%fd602, %fd600, %fd601;
	ld.global.f64 	%fd603, [%rd70+48];
	add.f64 	%fd604, %fd602, %fd603;
	ld.global.f64 	%fd605, [%rd70+56];
	add.f64 	%fd606, %fd604, %fd605;
	ld.global.f64 	%fd607, [%rd70+64];
	add.f64 	%fd608, %fd606, %fd607;
	ld.global.f64 	%fd609, [%rd70+72];
	add.f64 	%fd610, %fd608, %fd609;
	ld.global.f64 	%fd611, [%rd70+80];
	add.f64 	%fd612, %fd610, %fd611;
	ld.global.f64 	%fd613, [%rd70+88];
	add.f64 	%fd614, %fd612, %fd613;
	ld.global.f64 	%fd615, [%rd70+96];
	add.f64 	%fd616, %fd614, %fd615;
	ld.global.f64 	%fd617, [%rd70+104];
	add.f64 	%fd618, %fd616, %fd617;
	ld.global.f64 	%fd619, [%rd70+112];
	add.f64 	%fd620, %fd618, %fd619;
	ld.global.f64 	%fd621, [%rd70+120];
	add.f64 	%fd745, %fd620, %fd621;
	add.s32 	%r172, %r172, 16;
	setp.eq.s32 	%p68, %r172, %r5;
	mov.u32 	%r178, %r5;
	@%p68 bra 	$L__BB0_88;
	bra.uni 	$L__BB0_87;
$L__BB0_88:
	@%p15 bra 	$L__BB0_98;
	setp.lt.u32 	%p70, %r3, 7;
	@%p70 bra 	$L__BB0_91;
	mul.wide.u32 	%rd71, %r178, 8;
	add.s64 	%rd72, %rd16, %rd71;
	ld.global.f64 	%fd623, [%rd72];
	add.f64 	%fd624, %fd745, %fd623;
	ld.global.f64 	%fd625, [%rd72+8];
	add.f64 	%fd626, %fd624, %fd625;
	ld.global.f64 	%fd627, [%rd72+16];
	add.f64 	%fd628, %fd626, %fd627;
	ld.global.f64 	%fd629, [%rd72+24];
	add.f64 	%fd630, %fd628, %fd629;
	ld.global.f64 	%fd631, [%rd72+32];
	add.f64 	%fd632, %fd630, %fd631;
	ld.global.f64 	%fd633, [%rd72+40];
	add.f64 	%fd634, %fd632, %fd633;
	ld.global.f64 	%fd635, [%rd72+48];
	add.f64 	%fd636, %fd634, %fd635;
	ld.global.f64 	%fd637, [%rd72+56];
	add.f64 	%fd745, %fd636, %fd637;
	add.s32 	%r178, %r178, 8;
$L__BB0_91:
	setp.eq.s32 	%p71, %r4, 0;
	@%p71 bra 	$L__BB0_98;
	add.s32 	%r133, %r4, -1;
	setp.lt.u32 	%p72, %r133, 3;
	@%p72 bra 	$L__BB0_94;
	mul.wide.u32 	%rd73, %r178, 8;
	add.s64 	%rd74, %rd16, %rd73;
	ld.global.f64 	%fd639, [%rd74];
	add.f64 	%fd640, %fd745, %fd639;
	ld.global.f64 	%fd641, [%rd74+8];
	add.f64 	%fd642, %fd640, %fd641;
	ld.global.f64 	%fd643, [%rd74+16];
	add.f64 	%fd644, %fd642, %fd643;
	ld.global.f64 	%fd645, [%rd74+24];
	add.f64 	%fd745, %fd644, %fd645;
	add.s32 	%r178, %r178, 4;
$L__BB0_94:
	setp.eq.s32 	%p73, %r6, 0;
	@%p73 bra 	$L__BB0_98;
	setp.eq.s32 	%p74, %r6, 1;
	mul.wide.u32 	%rd75, %r178, 8;
	add.s64 	%rd10, %rd16, %rd75;
	ld.global.f64 	%fd646, [%rd10];
	add.f64 	%fd745, %fd745, %fd646;
	@%p74 bra 	$L__BB0_98;
	setp.eq.s32 	%p75, %r6, 2;
	ld.global.f64 	%fd647, [%rd10+8];
	add.f64 	%fd745, %fd745, %fd647;
	@%p75 bra 	$L__BB0_98;
	ld.global.f64 	%fd648, [%rd10+16];
	add.f64 	%fd745, %fd745, %fd648;
$L__BB0_98:
	div.rn.f64 	%fd649, %fd745, %fd1;
	mul.f64 	%fd650, %fd649, %fd1;
	mul.f64 	%fd651, %fd649, %fd650;
	sub.f64 	%fd652, %fd752, %fd651;
	div.rn.f64 	%fd653, %fd652, %fd2;
	sqrt.rn.f64 	%fd654, %fd653;
	div.rn.f64 	%fd655, %fd780, %fd1;
	mul.f64 	%fd656, %fd655, %fd1;
	div.rn.f64 	%fd657, %fd773, %fd1;
	mul.f64 	%fd658, %fd656, %fd657;
	sub.f64 	%fd659, %fd787, %fd658;
	sqrt.rn.f64 	%fd660, %fd68;
	mul.f64 	%fd661, %fd660, %fd2;
	mul.f64 	%fd662, %fd661, %fd654;
	div.rn.f64 	%fd663, %fd659, %fd662;
	add.f64 	%fd664, %fd663, 0d3FF0000000000000;
	mov.f64 	%fd665, 0d3FF0000000000000;
	sub.f64 	%fd666, %fd665, %fd663;
	div.rn.f64 	%fd736, %fd664, %fd666;
	{
	.reg .b32 %temp; 
	mov.b64 	{%temp, %r173}, %fd736;
	}
	{
	.reg .b32 %temp; 
	mov.b64 	{%r174, %temp}, %fd736;
	}
	setp.lt.s32 	%p76, %r173, 1048576;
	mov.b32 	%r175, -1023;
	@%p76 bra 	$L__BB0_99;
	bra.uni 	$L__BB0_100;
$L__BB0_99:
	mul.f64 	%fd736, %fd736, 0d4350000000000000;
	{
	.reg .b32 %temp; 
	mov.b64 	{%temp, %r173}, %fd736;
	}
	{
	.reg .b32 %temp; 
	mov.b64 	{%r174, %temp}, %fd736;
	}
	mov.b32 	%r175, -1077;
$L__BB0_100:
	add.s32 	%r136, %r173, -1;
	setp.lt.u32 	%p77, %r136, 2146435071;
	@%p77 bra 	$L__BB0_102;
	fma.rn.f64 	%fd667, %fd736, 0d7FF0000000000000, 0d7FF0000000000000;
	{
	.reg .b32 %temp; 
	mov.b64 	{%temp, %r137}, %fd736;
	}
	and.b32  	%r138, %r137, 2147483647;
	setp.eq.s32 	%p78, %r138, 0;
	selp.f64 	%fd738, 0dFFF0000000000000, %fd667, %p78;
	bra.uni 	$L__BB0_105;
$L__BB0_102:
	shr.u32 	%r139, %r173, 20;
	add.s32 	%r176, %r175, %r139;
	and.b32  	%r140, %r173, 1048575;
	or.b32  	%r141, %r140, 1072693248;
	mov.b64 	%fd737, {%r174, %r141};
	setp.lt.u32 	%p79, %r141, 1073127583;
	@%p79 bra 	$L__BB0_104;
	{
	.reg .b32 %temp; 
	mov.b64 	{%r142, %temp}, %fd737;
	}
	{
	.reg .b32 %temp; 
	mov.b64 	{%temp, %r143}, %fd737;
	}
	add.s32 	%r144, %r143, -1048576;
	mov.b64 	%fd737, {%r142, %r144};
	add.s32 	%r176, %r176, 1;
$L__BB0_104:
	add.f64 	%fd668, %fd737, 0dBFF0000000000000;
	add.f64 	%fd669, %fd737, 0d3FF0000000000000;
	rcp.approx.ftz.f64 	%fd670, %fd669;
	neg.f64 	%fd671, %fd669;
	fma.rn.f64 	%fd672, %fd671, %fd670, 0d3FF0000000000000;
	fma.rn.f64 	%fd673, %fd672, %fd672, %fd672;
	fma.rn.f64 	%fd674, %fd673, %fd670, %fd670;
	mul.f64 	%fd675, %fd668, %fd674;
	fma.rn.f64 	%fd676, %fd668, %fd674, %fd675;
	mul.f64 	%fd677, %fd676, %fd676;
	fma.rn.f64 	%fd678, %fd677, 0d3EB1380B3AE80F1E, 0d3ED0EE258B7A8B04;
	fma.rn.f64 	%fd679, %fd678, %fd677, 0d3EF3B2669F02676F;
	fma.rn.f64 	%fd680, %fd679, %fd677, 0d3F1745CBA9AB0956;
	fma.rn.f64 	%fd681, %fd680, %fd677, 0d3F3C71C72D1B5154;
	fma.rn.f64 	%fd682, %fd681, %fd677, 0d3F624924923BE72D;
	fma.rn.f64 	%fd683, %fd682, %fd677, 0d3F8999999999A3C4;
	fma.rn.f64 	%fd684, %fd683, %fd677, 0d3FB5555555555554;
	sub.f64 	%fd685, %fd668, %fd676;
	add.f64 	%fd686, %fd685, %fd685;
	neg.f64 	%fd687, %fd676;
	fma.rn.f64 	%fd688, %fd687, %fd668, %fd686;
	mul.f64 	%fd689, %fd674, %fd688;
	mul.f64 	%fd690, %fd677, %fd684;
	fma.rn.f64 	%fd691, %fd690, %fd676, %fd689;
	xor.b32  	%r145, %r176, -2147483648;
	mov.b32 	%r146, 1127219200;
	mov.b64 	%fd692, {%r145, %r146};
	sub.f64 	%fd693, %fd692, %fd3;
	fma.rn.f64 	%fd694, %fd693, 0d3FE62E42FEFA39EF, %fd676;
	fma.rn.f64 	%fd695, %fd693, 0dBFE62E42FEFA39EF, %fd694;
	sub.f64 	%fd696, %fd695, %fd676;
	sub.f64 	%fd697, %fd691, %fd696;
	fma.rn.f64 	%fd698, %fd693, 0d3C7ABC9E3B39803F, %fd697;
	add.f64 	%fd738, %fd694, %fd698;
$L__BB0_105:
	mul.f64 	%fd699, %fd738, 0d3FE0000000000000;
	rsqrt.approx.f64 	%fd700, %fd4;
	div.rn.f64 	%fd701, %fd699, %fd700;
	add.f64 	%fd728, %fd728, %fd701;
	add.s32 	%r165, %r165, 1;
	setp.eq.s32 	%p80, %r165, %r89;
	@%p80 bra 	$L__BB0_5;
	bra.uni 	$L__BB0_7;
$L__BB0_106:
	mov.f64 	%fd728, 0d0000000000000000;
	div.rn.f64 	%fd140, %fd728, %fd1;
	mul.f64 	%fd141, %fd140, %fd1;
	mul.f64 	%fd142, %fd140, %fd141;
	sub.f64 	%fd143, %fd728, %fd142;
	div.rn.f64 	%fd144, %fd143, %fd2;
	sqrt.rn.f64 	%fd145, %fd144;
	mul.f64 	%fd146, %fd145, %fd2;
	mul.f64 	%fd147, %fd146, %fd145;
	div.rn.f64 	%fd148, %fd143, %fd147;
	add.f64 	%fd149, %fd148, 0d3FF0000000000000;
	mov.f64 	%fd150, 0d3FF0000000000000;
	sub.f64 	%fd151, %fd150, %fd148;
	div.rn.f64 	%fd117, %fd149, %fd151;
	{
	.reg .b32 %temp; 
	mov.b64 	{%temp, %r73}, %fd117;
	}
	{
	.reg .b32 %temp; 
	mov.b64 	{%r74, %temp}, %fd117;
	}
	mul.f64 	%fd118, %fd117, 0d4350000000000000;
	{
	.reg .b32 %temp; 
	mov.b64 	{%temp, %r75}, %fd118;
	}
	{
	.reg .b32 %temp; 
	mov.b64 	{%r76, %temp}, %fd118;
	}
	mov.b32 	%r198, 0;
$L__BB0_107:
	add.s32 	%r198, %r198, 1;
	setp.ge.s32 	%p4, %r198, %r89;
	@%p4 bra 	$L__BB0_115;
	rsqrt.approx.f64 	%fd120, %fd4;
	mov.u32 	%r199, %r198;
$L__BB0_109:
	setp.lt.s32 	%p5, %r73, 1048576;
	selp.f64 	%fd122, %fd118, %fd117, %p5;
	selp.b32 	%r80, %r75, %r73, %p5;
	selp.b32 	%r81, %r76, %r74, %p5;
	add.s32 	%r99, %r80, -1;
	setp.gt.u32 	%p6, %r99, 2146435070;
	@%p6 bra 	$L__BB0_113;
	setp.lt.s32 	%p8, %r73, 1048576;
	selp.b32 	%r102, -1077, -1023, %p8;
	shr.u32 	%r103, %r80, 20;
	add.s32 	%r200, %r102, %r103;
	and.b32  	%r104, %r80, 1048575;
	or.b32  	%r105, %r104, 1072693248;
	mov.b64 	%fd790, {%r81, %r105};
	setp.lt.u32 	%p9, %r105, 1073127583;
	@%p9 bra 	$L__BB0_112;
	{
	.reg .b32 %temp; 
	mov.b64 	{%r106, %temp}, %fd790;
	}
	{
	.reg .b32 %temp; 
	mov.b64 	{%temp, %r107}, %fd790;
	}
	add.s32 	%r108, %r107, -1048576;
	mov.b64 	%fd790, {%r106, %r108};
	add.s32 	%r200, %r200, 1;
$L__BB0_112:
	add.f64 	%fd153, %fd790, 0dBFF0000000000000;
	add.f64 	%fd154, %fd790, 0d3FF0000000000000;
	rcp.approx.ftz.f64 	%fd155, %fd154;
	neg.f64 	%fd156, %fd154;
	fma.rn.f64 	%fd157, %fd156, %fd155, 0d3FF0000000000000;
	fma.rn.f64 	%fd158, %fd157, %fd157, %fd157;
	fma.rn.f64 	%fd159, %fd158, %fd155, %fd155;
	mul.f64 	%fd160, %fd153, %fd159;
	fma.rn.f64 	%fd161, %fd153, %fd159, %fd160;
	mul.f64 	%fd162, %fd161, %fd161;
	fma.rn.f64 	%fd163, %fd162, 0d3EB1380B3AE80F1E, 0d3ED0EE258B7A8B04;
	fma.rn.f64 	%fd164, %fd163, %fd162, 0d3EF3B2669F02676F;
	fma.rn.f64 	%fd165, %fd164, %fd162, 0d3F1745CBA9AB0956;
	fma.rn.f64 	%fd166, %fd165, %fd162, 0d3F3C71C72D1B5154;
	fma.rn.f64 	%fd167, %fd166, %fd162, 0d3F624924923BE72D;
	fma.rn.f64 	%fd168, %fd167, %fd162, 0d3F8999999999A3C4;
	fma.rn.f64 	%fd169, %fd168, %fd162, 0d3FB5555555555554;
	sub.f64 	%fd170, %fd153, %fd161;
	add.f64 	%fd171, %fd170, %fd170;
	neg.f64 	%fd172, %fd161;
	fma.rn.f64 	%fd173, %fd172, %fd153, %fd171;
	mul.f64 	%fd174, %fd159, %fd173;
	mul.f64 	%fd175, %fd162, %fd169;
	fma.rn.f64 	%fd176, %fd175, %fd161, %fd174;
	xor.b32  	%r109, %r200, -2147483648;
	mov.b32 	%r110, 1127219200;
	mov.b64 	%fd177, {%r109, %r110};
	sub.f64 	%fd178, %fd177, %fd3;
	fma.rn.f64 	%fd179, %fd178, 0d3FE62E42FEFA39EF, %fd161;
	fma.rn.f64 	%fd180, %fd178, 0dBFE62E42FEFA39EF, %fd179;
	sub.f64 	%fd181, %fd180, %fd161;
	sub.f64 	%fd182, %fd176, %fd181;
	fma.rn.f64 	%fd183, %fd178, 0d3C7ABC9E3B39803F, %fd182;
	add.f64 	%fd791, %fd179, %fd183;
	bra.uni 	$L__BB0_114;
$L__BB0_113:
	fma.rn.f64 	%fd152, %fd122, 0d7FF0000000000000, 0d7FF0000000000000;
	{
	.reg .b32 %temp; 
	mov.b64 	{%temp, %r100}, %fd122;
	}
	and.b32  	%r101, %r100, 2147483647;
	setp.eq.s32 	%p7, %r101, 0;
	selp.f64 	%fd791, 0dFFF0000000000000, %fd152, %p7;
$L__BB0_114:
	mul.f64 	%fd184, %fd791, 0d3FE0000000000000;
	div.rn.f64 	%fd185, %fd184, %fd120;
	add.f64 	%fd728, %fd728, %fd185;
	add.s32 	%r199, %r199, 1;
	setp.ne.s32 	%p10, %r199, %r89;
	@%p10 bra 	$L__BB0_109;
$L__BB0_115:
	setp.ne.s32 	%p11, %r198, %r89;
	@%p11 bra 	$L__BB0_107;
$L__BB0_116:
	add.s32 	%r147, %r89, -1;
	mul.lo.s32 	%r148, %r147, %r89;
	shr.u32 	%r149, %r148, 31;
	add.s32 	%r150, %r148, %r149;
	shr.s32 	%r151, %r150, 1;
	cvt.rn.f64.s32 	%fd702, %r151;
	div.rn.f64 	%fd703, %fd728, %fd702;
	add.f64 	%fd132, %fd703, %fd703;
	fma.rn.f64 	%fd704, %fd132, 0d3FF71547652B82FE, 0d4338000000000000;
	{
	.reg .b32 %temp; 
	mov.b64 	{%r86, %temp}, %fd704;
	}
	mov.f64 	%fd705, 0dC338000000000000;
	add.rn.f64 	%fd706, %fd704, %fd705;
	fma.rn.f64 	%fd707, %fd706, 0dBFE62E42FEFA39EF, %fd132;
	fma.rn.f64 	%fd708, %fd706, 0dBC7ABC9E3B39803F, %fd707;
	fma.rn.f64 	%fd709, %fd708, 0d3E5ADE1569CE2BDF, 0d3E928AF3FCA213EA;
	fma.rn.f64 	%fd710, %fd709, %fd708, 0d3EC71DEE62401315;
	fma.rn.f64 	%fd711, %fd710, %fd708, 0d3EFA01997C89EB71;
	fma.rn.f64 	%fd712, %fd711, %fd708, 0d3F2A01A014761F65;
	fma.rn.f64 	%fd713, %fd712, %fd708, 0d3F56C16C1852B7AF;
	fma.rn.f64 	%fd714, %fd713, %fd708, 0d3F81111111122322;
	fma.rn.f64 	%fd715, %fd714, %fd708, 0d3FA55555555502A1;
	fma.rn.f64 	%fd716, %fd715, %fd708, 0d3FC5555555555511;
	fma.rn.f64 	%fd717, %fd716, %fd708, 0d3FE000000000000B;
	fma.rn.f64 	%fd718, %fd717, %fd708, 0d3FF0000000000000;
	fma.rn.f64 	%fd719, %fd718, %fd708, 0d3FF0000000000000;
	{
	.reg .b32 %temp; 
	mov.b64 	{%r87, %temp}, %fd719;
	}
	{
	.reg .b32 %temp; 
	mov.b64 	{%temp, %r88}, %fd719;
	}
	shl.b32 	%r152, %r86, 20;
	add.s32 	%r153, %r152, %r88;
	mov.b64 	%fd794, {%r87, %r153};
	{
	.reg .b32 %temp; 
	mov.b64 	{%temp, %r154}, %fd132;
	}
	mov.b32 	%f2, %r154;
	abs.f32 	%f1, %f2;
	setp.lt.f32 	%p82, %f1, 0f4086232B;
	@%p82 bra 	$L__BB0_119;
	setp.lt.f64 	%p83, %fd132, 0d0000000000000000;
	add.f64 	%fd720, %fd132, 0d7FF0000000000000;
	selp.f64 	%fd794, 0d0000000000000000, %fd720, %p83;
	setp.geu.f32 	%p84, %f1, 0f40874800;
	@%p84 bra 	$L__BB0_119;
	shr.u32 	%r155, %r86, 31;
	add.s32 	%r156, %r86, %r155;
	shr.s32 	%r157, %r156, 1;
	shl.b32 	%r158, %r157, 20;
	add.s32 	%r159, %r88, %r158;
	mov.b64 	%fd721, {%r87, %r159};
	sub.s32 	%r160, %r86, %r157;
	shl.b32 	%r161, %r160, 20;
	add.s32 	%r162, %r161, 1072693248;
	mov.b32 	%r163, 0;
	mov.b64 	%fd722, {%r163, %r162};
	mul.f64 	%fd794, %fd722, %fd721;
$L__BB0_119:
	ld.param.u64 	%rd79, [_Z32calculateInterSubjectCorrelationPdPKdiii_param_0];
	add.f64 	%fd723, %fd794, 0dBFF0000000000000;
	add.f64 	%fd724, %fd794, 0d3FF0000000000000;
	div.rn.f64 	%fd725, %fd723, %fd724;
	cvta.to.global.u64 	%rd76, %rd79;
	mul.wide.s32 	%rd77, %r1, 8;
	add.s64 	%rd78, %rd76, %rd77;
	st.global.f64 	[%rd78], %fd725;
$L__BB0_120:
	ret;

}
	// .globl	_ZN3cub18CUB_300001_SM_10006detail11EmptyKernelIvEEvv
.visible .entry _ZN3cub18CUB_300001_SM_10006detail11EmptyKernelIvEEvv()
{


	ret;

}


// ===== COMPILED SASS (sm_100) =====

	.target	sm_100

	.elftype	@"ET_EXEC"


//--------------------- .note.nv.tkinfo           --------------------------
	.section	.note.nv.tkinfo,"",@"SHT_NOTE"
	.sectionflags	@"SHF_NOTE_NV_TKINFO"
	.tkinfo
        /*0018*/ 	.word	0x00000002
        /*0030*/ 	.string	""
        /*0030*/ 	.string	"ptxas"
        /*0030*/ 	.string	"Cuda compilation tools, release 13.0, V13.0.88"
        /*0030*/ 	.string	"Build cuda_13.0.r13.0/compiler.36424714_0"
        /*0030*/ 	.string	"-arch sm_100 -m 64 "



//--------------------- .note.nv.cuinfo           --------------------------
	.section	.note.nv.cuinfo,"",@"SHT_NOTE"
	.sectionflags	@"SHF_NOTE_NV_CUINFO"
        /*0018*/ 	.short	0x0002
        /*001a*/ 	.short	0x0064
        /*001c*/ 	.short	0x0082
	.zero		2


//--------------------- .nv.info                  --------------------------
	.section	.nv.info,"",@"SHT_CUDA_INFO"
	.align	4


	//----- nvinfo : EIATTR_REGCOUNT
	.align		4
        /*0000*/ 	.byte	0x04, 0x2f
        /*0002*/ 	.short	(.L_46 - .L_45)
	.align		4
.L_45:
        /*0004*/ 	.word	index@(_Z32calculateInterSubjectCorrelationPdPKdiii)
        /*0008*/ 	.word	0x00000032


	//----- nvinfo : EIATTR_FRAME_SIZE
	.align		4
.L_46:
        /*000c*/ 	.byte	0x04, 0x11
        /*000e*/ 	.short	(.L_48 - .L_47)
	.align		4
.L_47:
        /*0010*/ 	.word	index@($__internal_2_$__cuda_sm20_dsqrt_rn_f64_mediumpath_v1)
        /*0014*/ 	.word	0x00000000


	//----- nvinfo : EIATTR_FRAME_SIZE
	.align		4
.L_48:
        /*0018*/ 	.byte	0x04, 0x11
        /*001a*/ 	.short	(.L_50 - .L_49)
	.align		4
.L_49:
        /*001c*/ 	.word	index@($__internal_1_$__cuda_sm20_drsqrt_f64_slowpath_v2)
        /*0020*/ 	.word	0x00000000


	//----- nvinfo : EIATTR_FRAME_SIZE
	.align		4
.L_50:
        /*0024*/ 	.byte	0x04, 0x11
        /*0026*/ 	.short	(.L_52 - .L_51)
	.align		4
.L_51:
        /*0028*/ 	.word	index@($__internal_0_$__cuda_sm20_div_rn_f64_full)
        /*002c*/ 	.word	0x00000000


	//----- nvinfo : EIATTR_FRAME_SIZE
	.align		4
.L_52:
        /*0030*/ 	.byte	0x04, 0x11
        /*0032*/ 	.short	(.L_54 - .L_53)
	.align		4
.L_53:
        /*0034*/ 	.word	index@(_Z32calculateInterSubjectCorrelationPdPKdiii)
        /*0038*/ 	.word	0x00000000


	//----- nvinfo : EIATTR_REGCOUNT
	.align		4
.L_54:
        /*003c*/ 	.byte	0x04, 0x2f
        /*003e*/ 	.short	(.L_56 - .L_55)
	.align		4
.L_55:
        /*0040*/ 	.word	index@(_ZN3cub18CUB_300001_SM_10006detail11EmptyKernelIvEEvv)
        /*0044*/ 	.word	0x00000004


	//----- nvinfo : EIATTR_FRAME_SIZE
	.align		4
.L_56:
        /*0048*/ 	.byte	0x04, 0x11
        /*004a*/ 	.short	(.L_58 - .L_57)
	.align		4
.L_57:
        /*004c*/ 	.word	index@(_ZN3cub18CUB_300001_SM_10006detail11EmptyKernelIvEEvv)
        /*0050*/ 	.word	0x00000000


	//----- nvinfo : EIATTR_MIN_STACK_SIZE
	.align		4
.L_58:
        /*0054*/ 	.byte	0x04, 0x12
        /*0056*/ 	.short	(.L_60 - .L_59)
	.align		4
.L_59:
        /*0058*/ 	.word	index@(_ZN3cub18CUB_300001_SM_10006detail11EmptyKernelIvEEvv)
        /*005c*/ 	.word	0x00000000


	//----- nvinfo : EIATTR_MIN_STACK_SIZE
	.align		4
.L_60:
        /*0060*/ 	.byte	0x04, 0x12
        /*0062*/ 	.short	(.L_62 - .L_61)
	.align		4
.L_61:
        /*0064*/ 	.word	index@(_Z32calculateInterSubjectCorrelationPdPKdiii)
        /*0068*/ 	.word	0x00000000
.L_62:


//--------------------- .nv.compat                --------------------------
	.section	.nv.compat,"",@"SHT_CUDA_COMPAT_INFO"
	.align	4
        /*0000*/ 	.byte	0x02, 0x09, 0x00, 0x00, 0x02, 0x02, 0x01, 0x00, 0x02, 0x05, 0x05, 0x00, 0x03, 0x07, 0x01, 0x01
        /*0010*/ 	.byte	0x02, 0x03, 0x00, 0x00, 0x02, 0x06, 0x01, 0x00, 0x04, 0x0b, 0x08, 0x00, 0x01, 0x00, 0x00, 0x00
        /*0020*/ 	.byte	0x00, 0x00, 0x00, 0x00


//--------------------- .nv.info._ZN3cub18CUB_300001_SM_10006detail11EmptyKernelIvEEvv --------------------------
	.section	.nv.info._ZN3cub18CUB_300001_SM_10006detail11EmptyKernelIvEEvv,"",@"SHT_CUDA_INFO"
	.sectionflags	@""
	.align	4


	//----- nvinfo : EIATTR_CUDA_API_VERSION
	.align		4
        /*0000*/ 	.byte	0x04, 0x37
        /*0002*/ 	.short	(.L_64 - .L_63)
.L_63:
        /*0004*/ 	.word	0x00000082


	//----- nvinfo : EIATTR_SPARSE_MMA_MASK
	.align		4
.L_64:
        /*0008*/ 	.byte	0x03, 0x50
        /*000a*/ 	.short	0x0000


	//----- nvinfo : EIATTR_MAXREG_COUNT
	.align		4
        /*000c*/ 	.byte	0x03, 0x1b
        /*000e*/ 	.short	0x00ff


	//----- nvinfo : EIATTR_MERCURY_ISA_VERSION
	.align		4
        /*0010*/ 	.byte	0x03, 0x5f
        /*0012*/ 	.short	0x0101


	//----- nvinfo : EIATTR_VRC_CTA_INIT_COUNT
	.align		4
        /*0014*/ 	.byte	0x02, 0x4a
	.zero		1
	.zero		1


	//----- nvinfo : EIATTR_EXIT_INSTR_OFFSETS
	.align		4
        /*0018*/ 	.byte	0x04, 0x1c
        /*001a*/ 	.short	(.L_66 - .L_65)


	//   ....[0]....
.L_65:
        /*001c*/ 	.word	0x00000010


	//----- nvinfo : EIATTR_SW_WAR
	.align		4
.L_66:
        /*0020*/ 	.byte	0x04, 0x36
        /*0022*/ 	.short	(.L_68 - .L_67)
.L_67:
        /*0024*/ 	.word	0x00000008
.L_68:


//--------------------- .nv.info._Z32calculateInterSubjectCorrelationPdPKdiii --------------------------
	.section	.nv.info._Z32calculateInterSubjectCorrelationPdPKdiii,"",@"SHT_CUDA_INFO"
	.sectionflags	@""
	.align	4


	//----- nvinfo : EIATTR_CUDA_API_VERSION
	.align		4
        /*0000*/ 	.byte	0x04, 0x37
        /*0002*/ 	.short	(.L_70 - .L_69)
.L_69:
        /*0004*/ 	.word	0x00000082


	//----- nvinfo : EIATTR_KPARAM_INFO
	.align		4
.L_70:
        /*0008*/ 	.byte	0x04, 0x17
        /*000a*/ 	.short	(.L_72 - .L_71)
.L_71:
        /*000c*/ 	.word	0x00000000
        /*0010*/ 	.short	0x0004
        /*0012*/ 	.short	0x0018
        /*0014*/ 	.byte	0x00, 0xf0, 0x11, 0x00


	//----- nvinfo : EIATTR_KPARAM_INFO
	.align		4
.L_72:
        /*0018*/ 	.byte	0x04, 0x17
        /*001a*/ 	.short	(.L_74 - .L_73)
.L_73:
        /*001c*/ 	.word	0x00000000
        /*0020*/ 	.short	0x0003
        /*0022*/ 	.short	0x0014
        /*0024*/ 	.byte	0x00, 0xf0, 0x11, 0x00


	//----- nvinfo : EIATTR_KPARAM_INFO
	.align		4
.L_74:
        /*0028*/ 	.byte	0x04, 0x17
        /*002a*/ 	.short	(.L_76 - .L_75)
.L_75:
        /*002c*/ 	.word	0x00000000
        /*0030*/ 	.short	0x0002
        /*0032*/ 	.short	0x0010
        /*0034*/ 	.byte	0x00, 0xf0, 0x11, 0x00


	//----- nvinfo : EIATTR_KPARAM_INFO
	.align		4
.L_76:
        /*0038*/ 	.byte	0x04, 0x17
        /*003a*/ 	.short	(.L_78 - .L_77)
.L_77:
        /*003c*/ 	.word	0x00000000
        /*0040*/ 	.short	0x0001
        /*0042*/ 	.short	0x0008
        /*0044*/ 	.byte	0x00, 0xf5, 0x21, 0x00


	//----- nvinfo : EIATTR_KPARAM_INFO
	.align		4
.L_78:
        /*0048*/ 	.byte	0x04, 0x17
        /*004a*/ 	.short	(.L_80 - .L_79)
.L_79:
        /*004c*/ 	.word	0x00000000
        /*0050*/ 	.short	0x0000
        /*0052*/ 	.short	0x0000
        /*0054*/ 	.byte	0x00, 0xf5, 0x21, 0x00


	//----- nvinfo : EIATTR_SPARSE_MMA_MASK
	.align		4
.L_80:
        /*0058*/ 	.byte	0x03, 0x50
        /*005a*/ 	.short	0x0000


	//----- nvinfo : EIATTR_MAXREG_COUNT
	.align		4
        /*005c*/ 	.byte	0x03, 0x1b
        /*005e*/ 	.short	0x00ff


	//----- nvinfo : EIATTR_MERCURY_ISA_VERSION
	.align		4
        /*0060*/ 	.byte	0x03, 0x5f
        /*0062*/ 	.short	0x0101


	//----- nvinfo : EIATTR_VRC_CTA_INIT_COUNT
	.align		4
        /*0064*/ 	.byte	0x02, 0x4a
	.zero		1
	.zero		1


	//----- nvinfo : EIATTR_EXIT_INSTR_OFFSETS
	.align		4
        /*0068*/ 	.byte	0x04, 0x1c
        /*006a*/ 	.short	(.L_82 - .L_81)


	//   ....[0]....
.L_81:
        /*006c*/ 	.word	0x00000070


	//   ....[1]....
        /*0070*/ 	.word	0x00005e90


	//----- nvinfo : EIATTR_CRS_STACK_SIZE
	.align		4
.L_82:
        /*0074*/ 	.byte	0x04, 0x1e
        /*0076*/ 	.short	(.L_84 - .L_83)
.L_83:
        /*0078*/ 	.word	0x00000000


	//----- nvinfo : EIATTR_CBANK_PARAM_SIZE
	.align		4
.L_84:
        /*007c*/ 	.byte	0x03, 0x19
        /*007e*/ 	.short	0x001c


	//----- nvinfo : EIATTR_PARAM_CBANK
	.align		4
        /*0080*/ 	.byte	0x04, 0x0a
        /*0082*/ 	.short	(.L_86 - .L_85)
	.align		4
.L_85:
        /*0084*/ 	.word	index@(.nv.constant0._Z32calculateInterSubjectCorrelationPdPKdiii)
        /*0088*/ 	.short	0x0380
        /*008a*/ 	.short	0x001c


	//----- nvinfo : EIATTR_SW_WAR
	.align		4
.L_86:
        /*008c*/ 	.byte	0x04, 0x36
        /*008e*/ 	.short	(.L_88 - .L_87)
.L_87:
        /*0090*/ 	.word	0x00000008
.L_88:


//--------------------- .nv.callgraph             --------------------------
	.section	.nv.callgraph,"",@"SHT_CUDA_CALLGRAPH"
	.align	4
	.sectionentsize	8
	.align		4
        /*0000*/ 	.word	0x00000000
	.align		4
        /*0004*/ 	.word	0xffffffff
	.align		4
        /*0008*/ 	.word	0x00000000
	.align		4
        /*000c*/ 	.word	0xfffffffe
	.align		4
        /*0010*/ 	.word	0x00000000
	.align		4
        /*0014*/ 	.word	0xfffffffd
	.align		4
        /*0018*/ 	.word	0x00000000
	.align		4
        /*001c*/ 	.word	0xfffffffc


//--------------------- .nv.constant4             --------------------------
	.section	.nv.constant4,"a",@progbits
	.align	8
	.align		8
.nv.constant4:
        /*0000*/ 	.dword	_ZN34_INTERNAL_41fc73dc_4_k_cu_6bdcceec4cuda3std3__45__cpo5beginE
	.align		8
        /*0008*/ 	.dword	_ZN34_INTERNAL_41fc73dc_4_k_cu_6bdcceec4cuda3std3__45__cpo3endE
	.align		8
        /*0010*/ 	.dword	_ZN34_INTERNAL_41fc73dc_4_k_cu_6bdcceec4cuda3std3__45__cpo6cbeginE
	.align		8
        /*0018*/ 	.dword	_ZN34_INTERNAL_41fc73dc_4_k_cu_6bdcceec4cuda3std3__45__cpo4cendE
	.align		8
        /*0020*/ 	.dword	_ZN34_INTERNAL_41fc73dc_4_k_cu_6bdcceec4cuda3std3__45__cpo6rbeginE
	.align		8
        /*0028*/ 	.dword	_ZN34_INTERNAL_41fc73dc_4_k_cu_6bdcceec4cuda3std3__45__cpo4rendE
	.align		8
        /*0030*/ 	.dword	_ZN34_INTERNAL_41fc73dc_4_k_cu_6bdcceec4cuda3std3__45__cpo7crbeginE
	.align		8
        /*0038*/ 	.dword	_ZN34_INTERNAL_41fc73dc_4_k_cu_6bdcceec4cuda3std3__45__cpo5crendE
	.align		8
        /*0040*/ 	.dword	_ZN34_INTERNAL_41fc73dc_4_k_cu_6bdcceec4cuda3std3__436_GLOBAL__N__41fc73dc_4_k_cu_6bdcceec6ignoreE
	.align		8
        /*0048*/ 	.dword	_ZN34_INTERNAL_41fc73dc_4_k_cu_6bdcceec4cuda3std3__419piecewise_constructE
	.align		8
        /*0050*/ 	.dword	_ZN34_INTERNAL_41fc73dc_4_k_cu_6bdcceec4cuda3std3__48in_placeE
	.align		8
        /*0058*/ 	.dword	_ZN34_INTERNAL_41fc73dc_4_k_cu_6bdcceec4cuda3std3__420unreachable_sentinelE
	.align		8
        /*0060*/ 	.dword	_ZN34_INTERNAL_41fc73dc_4_k_cu_6bdcceec4cuda3std3__47nulloptE
	.align		8
        /*0068*/ 	.dword	_ZN34_INTERNAL_41fc73dc_4_k_cu_6bdcceec4cuda3std3__48unexpectE
	.align		8
        /*0070*/ 	.dword	_ZN34_INTERNAL_41fc73dc_4_k_cu_6bdcceec4cuda3std6ranges3__45__cpo4swapE
	.align		8
        /*0078*/ 	.dword	_ZN34_INTERNAL_41fc73dc_4_k_cu_6bdcceec4cuda3std6ranges3__45__cpo9iter_moveE
	.align		8
        /*0080*/ 	.dword	_ZN34_INTERNAL_41fc73dc_4_k_cu_6bdcceec4cuda3std6ranges3__45__cpo5beginE
	.align		8
        /*0088*/ 	.dword	_ZN34_INTERNAL_41fc73dc_4_k_cu_6bdcceec4cuda3std6ranges3__45__cpo3endE
	.align		8
        /*0090*/ 	.dword	_ZN34_INTERNAL_41fc73dc_4_k_cu_6bdcceec4cuda3std6ranges3__45__cpo6cbeginE
	.align		8
        /*0098*/ 	.dword	_ZN34_INTERNAL_41fc73dc_4_k_cu_6bdcceec4cuda3std6ranges3__45__cpo4cendE
	.align		8
        /*00a0*/ 	.dword	_ZN34_INTERNAL_41fc73dc_4_k_cu_6bdcceec4cuda3std6ranges3__45__cpo7advanceE
	.align		8
        /*00a8*/ 	.dword	_ZN34_INTERNAL_41fc73dc_4_k_cu_6bdcceec4cuda3std6ranges3__45__cpo9iter_swapE
	.align		8
        /*00b0*/ 	.dword	_ZN34_INTERNAL_41fc73dc_4_k_cu_6bdcceec4cuda3std6ranges3__45__cpo4nextE
	.align		8
        /*00b8*/ 	.dword	_ZN34_INTERNAL_41fc73dc_4_k_cu_6bdcceec4cuda3std6ranges3__45__cpo4prevE
	.align		8
        /*00c0*/ 	.dword	_ZN34_INTERNAL_41fc73dc_4_k_cu_6bdcceec4cuda3std6ranges3__45__cpo4dataE
	.align		8
        /*00c8*/ 	.dword	_ZN34_INTERNAL_41fc73dc_4_k_cu_6bdcceec4cuda3std6ranges3__45__cpo5cdataE
	.align		8
        /*00d0*/ 	.dword	_ZN34_INTERNAL_41fc73dc_4_k_cu_6bdcceec4cuda3std6ranges3__45__cpo4sizeE
	.align		8
        /*00d8*/ 	.dword	_ZN34_INTERNAL_41fc73dc_4_k_cu_6bdcceec4cuda3std6ranges3__45__cpo5ssizeE
	.align		8
        /*00e0*/ 	.dword	_ZN34_INTERNAL_41fc73dc_4_k_cu_6bdcceec4cuda3std6ranges3__45__cpo8distanceE
	.align		8
        /*00e8*/ 	.dword	_ZN34_INTERNAL_41fc73dc_4_k_cu_6bdcceec6thrust24THRUST_300001_SM_1000_NS8cuda_cub3parE
	.align		8
        /*00f0*/ 	.dword	_ZN34_INTERNAL_41fc73dc_4_k_cu_6bdcceec6thrust24THRUST_300001_SM_1000_NS8cuda_cub10par_nosyncE
	.align		8
        /*00f8*/ 	.dword	_ZN34_INTERNAL_41fc73dc_4_k_cu_6bdcceec6thrust24THRUST_300001_SM_1000_NS6system6detail10sequential3seqE
	.align		8
        /*0100*/ 	.dword	_ZN34_INTERNAL_41fc73dc_4_k_cu_6bdcceec6thrust24THRUST_300001_SM_1000_NS6system3cpp3parE
	.align		8
        /*0108*/ 	.dword	_ZN34_INTERNAL_41fc73dc_4_k_cu_6bdcceec6thrust24THRUST_300001_SM_1000_NS12placeholders2_1E
	.align		8
        /*0110*/ 	.dword	_ZN34_INTERNAL_41fc73dc_4_k_cu_6bdcceec6thrust24THRUST_300001_SM_1000_NS12placeholders2_2E
	.align		8
        /*0118*/ 	.dword	_ZN34_INTERNAL_41fc73dc_4_k_cu_6bdcceec6thrust24THRUST_300001_SM_1000_NS12placeholders2_3E
	.align		8
        /*0120*/ 	.dword	_ZN34_INTERNAL_41fc73dc_4_k_cu_6bdcceec6thrust24THRUST_300001_SM_1000_NS12placeholders2_4E
	.align		8
        /*0128*/ 	.dword	_ZN34_INTERNAL_41fc73dc_4_k_cu_6bdcceec6thrust24THRUST_300001_SM_1000_NS12placeholders2_5E
	.align		8
        /*0130*/ 	.dword	_ZN34_INTERNAL_41fc73dc_4_k_cu_6bdcceec6thrust24THRUST_300001_SM_1000_NS12placeholders2_6E
	.align		8
        /*0138*/ 	.dword	_ZN34_INTERNAL_41fc73dc_4_k_cu_6bdcceec6thrust24THRUST_300001_SM_1000_NS12placeholders2_7E
	.align		8
        /*0140*/ 	.dword	_ZN34_INTERNAL_41fc73dc_4_k_cu_6bdcceec6thrust24THRUST_300001_SM_1000_NS12placeholders2_8E
	.align		8
        /*0148*/ 	.dword	_ZN34_INTERNAL_41fc73dc_4_k_cu_6bdcceec6thrust24THRUST_300001_SM_1000_NS12placeholders2_9E
	.align		8
        /*0150*/ 	.dword	_ZN34_INTERNAL_41fc73dc_4_k_cu_6bdcceec6thrust24THRUST_300001_SM_1000_NS12placeholders3_10E
	.align		8
        /*0158*/ 	.dword	_ZN34_INTERNAL_41fc73dc_4_k_cu_6bdcceec6thrust24THRUST_300001_SM_1000_NS3seqE
	.align		8
        /*0160*/ 	.dword	_ZN34_INTERNAL_41fc73dc_4_k_cu_6bdcceec6thrust24THRUST_300001_SM_1000_NS6deviceE


//--------------------- .text._ZN3cub18CUB_300001_SM_10006detail11EmptyKernelIvEEvv --------------------------
	.section	.text._ZN3cub18CUB_300001_SM_10006detail11EmptyKernelIvEEvv,"ax",@progbits
	.align	128
        .global         _ZN3cub18CUB_300001_SM_10006detail11EmptyKernelIvEEvv
        .type           _ZN3cub18CUB_300001_SM_10006detail11EmptyKernelIvEEvv,@function
        .size           _ZN3cub18CUB_300001_SM_10006detail11EmptyKernelIvEEvv,(.L_x_109 - _ZN3cub18CUB_300001_SM_10006detail11EmptyKernelIvEEvv)
        .other          _ZN3cub18CUB_300001_SM_10006detail11EmptyKernelIvEEvv,@"STO_CUDA_ENTRY STV_DEFAULT"
_ZN3cub18CUB_300001_SM_10006detail11EmptyKernelIvEEvv:
.text._ZN3cub18CUB_300001_SM_10006detail11EmptyKernelIvEEvv:
[----:B------:R-:W-:Y:S01]  /*0000*/  LDC R1, c[0x0][0x37c] ;  /* 0x0000df00ff017b82 */ /* 0x000fe20000000800 */
[----:B------:R-:W-:Y:S05]  /*0010*/  EXIT ;  /* 0x000000000000794d */ /* 0x000fea0003800000 */
.L_x_0:
[----:B------:R-:W-:-:S00]  /*0020*/  BRA `(.L_x_0) ;  /* 0xfffffffc00fc7947 */ /* 0x000fc0000383ffff */
[----:B------:R-:W-:-:S00]  /*0030*/  NOP ;  /* 0x0000000000007918 */ /* 0x000fc00000000000 */
        /* <DEDUP_REMOVED lines=12> */
.L_x_109:


//--------------------- .text._Z32calculateInterSubjectCorrelationPdPKdiii --------------------------
	.section	.text._Z32calculateInterSubjectCorrelationPdPKdiii,"ax",@progbits
	.align	128
        .global         _Z32calculateInterSubjectCorrelationPdPKdiii
        .type           _Z32calculateInterSubjectCorrelationPdPKdiii,@function
        .size           _Z32calculateInterSubjectCorrelationPdPKdiii,(.L_x_108 - _Z32calculateInterSubjectCorrelationPdPKdiii)
        .other          _Z32calculateInterSubjectCorrelationPdPKdiii,@"STO_CUDA_ENTRY STV_DEFAULT"
_Z32calculateInterSubjectCorrelationPdPKdiii:
.text._Z32calculateInterSubjectCorrelationPdPKdiii:
[----:B------:R-:W-:Y:S01]  /*0000*/  LDC R1, c[0x0][0x37c] ;  /* 0x0000df00ff017b82 */ /* 0x000fe20000000800 */
[----:B------:R-:W0:Y:S07]  /*0010*/  S2R R3, SR_TID.X ;  /* 0x0000000000037919 */ /* 0x000e2e0000002100 */
[----:B------:R-:W0:Y:S01]  /*0020*/  S2UR UR4, SR_CTAID.X ;  /* 0x00000000000479c3 */ /* 0x000e220000002500 */
[----:B------:R-:W1:Y:S07]  /*0030*/  LDCU UR5, c[0x0][0x398] ;  /* 0x00007300ff0577ac */ /* 0x000e6e0008000800 */
[----:B------:R-:W0:Y:S02]  /*0040*/  LDC R4, c[0x0][0x360] ;  /* 0x0000d800ff047b82 */ /* 0x000e240000000800 */
[----:B0-----:R-:W-:-:S05]  /*0050*/  IMAD R4, R4, UR4, R3 ;  /* 0x0000000404047c24 */ /* 0x001fca000f8e0203 */
[----:B-1----:R-:W-:-:S13]  /*0060*/  ISETP.GE.AND P0, PT, R4, UR5, PT ;  /* 0x0000000504007c0c */ /* 0x002fda000bf06270 */
[----:B------:R-:W-:Y:S05]  /*0070*/  @P0 EXIT ;  /* 0x000000000000094d */ /* 0x000fea0003800000 */
[----:B------:R-:W0:Y:S01]  /*0080*/  LDCU UR4, c[0x0][0x390] ;  /* 0x00007200ff0477ac */ /* 0x000e220008000800 */
[----:B------:R-:W-:Y:S01]  /*0090*/  CS2R R16, SRZ ;  /* 0x0000000000107805 */ /* 0x000fe2000001ff00 */
[----:B------:R-:W1:Y:S01]  /*00a0*/  LDCU.64 UR8, c[0x0][0x358] ;  /* 0x00006b00ff0877ac */ /* 0x000e620008000a00 */
[----:B0-----:R-:W-:-:S09]  /*00b0*/  UISETP.GE.AND UP0, UPT, UR4, 0x1, UPT ;  /* 0x000000010400788c */ /* 0x001fd2000bf06270 */
[----:B-1----:R-:W-:Y:S05]  /*00c0*/  BRA.U !UP0, `(.L_x_1) ;  /* 0x0000005508bc7547 */ /* 0x002fea000b800000 */
[----:B------:R-:W0:Y:S01]  /*00d0*/  MUFU.RCP64H R3, 2.3399982452392578125 ;  /* 0x4002b85100037908 */ /* 0x000e220000001800 */
[----:B------:R-:W1:Y:S01]  /*00e0*/  LDCU UR4, c[0x0][0x394] ;  /* 0x00007280ff0477ac */ /* 0x000e620008000800 */
[----:B------:R-:W-:Y:S02]  /*00f0*/  IMAD.MOV.U32 R8, RZ, RZ, -0x147ae148 ;  /* 0xeb851eb8ff087424 */ /* 0x000fe400078e00ff */
[----:B------:R-:W-:Y:S02]  /*0100*/  IMAD.MOV.U32 R9, RZ, RZ, 0x4002b851 ;  /* 0x4002b851ff097424 */ /* 0x000fe400078e00ff */
[----:B------:R-:W-:-:S06]  /*0110*/  IMAD.MOV.U32 R2, RZ, RZ, 0x1 ;  /* 0x00000001ff027424 */ /* 0x000fcc00078e00ff */
[----:B0-----:R-:W-:Y:S01]  /*0120*/  DFMA R6, R2, -R8, 1 ;  /* 0x3ff000000206742b */ /* 0x001fe20000000808 */
[----:B-1----:R-:W0:Y:S01]  /*0130*/  I2F.F64 R10, UR4 ;  /* 0x00000004000a7d12 */ /* 0x002e220008201c00 */
[----:B------:R-:W-:-:S06]  /*0140*/  UISETP.GE.AND UP0, UPT, UR4, 0x1, UPT ;  /* 0x000000010400788c */ /* 0x000fcc000bf06270 */
[----:B------:R-:W-:-:S08]  /*0150*/  DFMA R6, R6, R6, R6 ;  /* 0x000000060606722b */ /* 0x000fd00000000006 */
[----:B------:R-:W-:Y:S01]  /*0160*/  DFMA R6, R2, R6, R2 ;  /* 0x000000060206722b */ /* 0x000fe20000000002 */
[----:B0-----:R-:W-:Y:S02]  /*0170*/  R2UR UR10, R10 ;  /* 0x000000000a0a72ca */ /* 0x001fe400000e0000 */
[----:B------:R-:W-:-:S05]  /*0180*/  R2UR UR11, R11 ;  /* 0x000000000b0b72ca */ /* 0x000fca00000e0000 */
[----:B------:R-:W-:-:S08]  /*0190*/  DFMA R2, R6, -R8, 1 ;  /* 0x3ff000000602742b */ /* 0x000fd00000000808 */
[----:B------:R-:W-:-:S08]  /*01a0*/  DFMA R2, R6, R2, R6 ;  /* 0x000000020602722b */ /* 0x000fd00000000006 */
[----:B------:R-:W-:-:S08]  /*01b0*/  DMUL R30, R2, UR10 ;  /* 0x0000000a021e7c28 */ /* 0x000fd00008000000 */
[----:B------:R-:W-:-:S08]  /*01c0*/  DFMA R6, R30, -R8, UR10 ;  /* 0x0000000a1e067e2b */ /* 0x000fd00008000808 */
[----:B------:R-:W-:Y:S01]  /*01d0*/  DFMA R30, R2, R6, R30 ;  /* 0x00000006021e722b */ /* 0x000fe2000000001e */
[----:B------:R-:W-:-:S05]  /*01e0*/  IMAD.U32 R2, RZ, RZ, UR11 ;  /* 0x0000000bff027e24 */ /* 0x000fca000f8e00ff */
[----:B------:R-:W-:-:S04]  /*01f0*/  FSETP.GEU.AND P1, PT, |R2|, 6.5827683646048100446e-37, PT ;  /* 0x036000000200780b */ /* 0x000fc80003f2e200 */
[----:B------:R-:W-:-:S05]  /*0200*/  FFMA R0, RZ, 2.0424997806549072266, R31 ;  /* 0x4002b851ff007823 */ /* 0x000fca000000001f */
[----:B------:R-:W-:-:S13]  /*0210*/  FSETP.GT.AND P0, PT, |R0|, 1.469367938527859385e-39, PT ;  /* 0x001000000000780b */ /* 0x000fda0003f04200 */
[----:B------:R-:W-:Y:S05]  /*0220*/  @P0 BRA P1, `(.L_x_2) ;  /* 0x0000000000240947 */ /* 0x000fea0000800000 */
[----:B------:R-:W-:Y:S01]  /*0230*/  IMAD.U32 R3, RZ, RZ, UR11 ;  /* 0x0000000bff037e24 */ /* 0x000fe2000f8e00ff */
[----:B------:R-:W-:Y:S01]  /*0240*/  MOV R34, UR10 ;  /* 0x0000000a00227c02 */ /* 0x000fe20008000f00 */
[----:B------:R-:W-:Y:S01]  /*0250*/  IMAD.U32 R35, RZ, RZ, UR11 ;  /* 0x0000000bff237e24 */ /* 0x000fe2000f8e00ff */
[----:B------:R-:W-:Y:S01]  /*0260*/  MOV R0, 0x2c0 ;  /* 0x000002c000007802 */ /* 0x000fe20000000f00 */
[----:B------:R-:W-:Y:S01]  /*0270*/  IMAD.U32 R2, RZ, RZ, UR10 ;  /* 0x0000000aff027e24 */ /* 0x000fe2000f8e00ff */
[----:B------:R-:W-:Y:S01]  /*0280*/  MOV R35, R3 ;  /* 0x0000000300237202 */ /* 0x000fe20000000f00 */
[----:B------:R-:W-:Y:S02]  /*0290*/  IMAD.MOV.U32 R32, RZ, RZ, -0x147ae148 ;  /* 0xeb851eb8ff207424 */ /* 0x000fe400078e00ff */
[----:B------:R-:W-:-:S07]  /*02a0*/  IMAD.MOV.U32 R33, RZ, RZ, 0x4002b851 ;  /* 0x4002b851ff217424 */ /* 0x000fce00078e00ff */
[----:B------:R-:W-:Y:S05]  /*02b0*/  CALL.REL.NOINC `($__internal_0_$__cuda_sm20_div_rn_f64_full) ;  /* 0x0000005800f87944 */ /* 0x000fea0003c00000 */
.L_x_2:
[----:B------:R-:W0:Y:S01]  /*02c0*/  LDC R9, c[0x0][0x394] ;  /* 0x0000e500ff097b82 */ /* 0x000e220000000800 */
[----:B------:R-:W-:Y:S01]  /*02d0*/  DADD R14, R30, -3 ;  /* 0xc00800001e0e7429 */ /* 0x000fe20000000000 */
[----:B0-----:R-:W-:-:S06]  /*02e0*/  VIADD R2, R9, 0xffffffff ;  /* 0xffffffff09027836 */ /* 0x001fcc0000000000 */
[----:B------:R-:W0:Y:S02]  /*02f0*/  I2F.F64 R2, R2 ;  /* 0x0000000200027312 */ /* 0x000e240000201c00 */
[----:B0-----:R-:W-:Y:S02]  /*0300*/  R2UR UR12, R2 ;  /* 0x00000000020c72ca */ /* 0x001fe400000e0000 */
[----:B------:R-:W-:Y:S01]  /*0310*/  R2UR UR13, R3 ;  /* 0x00000000030d72ca */ /* 0x000fe200000e0000 */
[----:B------:R-:W-:-:S14]  /*0320*/  BRA.U !UP0, `(.L_x_3) ;  /* 0x0000004508447547 */ /* 0x000fdc000b800000 */
[----:B------:R-:W0:Y:S01]  /*0330*/  LDCU UR4, c[0x0][0x390] ;  /* 0x00007200ff0477ac */ /* 0x000e220008000800 */
[----:B------:R-:W1:Y:S01]  /*0340*/  LDC.64 R12, c[0x0][0x388] ;  /* 0x0000e200ff0c7b82 */ /* 0x000e620000000a00 */
[C---:B------:R-:W-:Y:S02]  /*0350*/  LOP3.LUT R5, R9.reuse, 0xf, RZ, 0xc0, !PT ;  /* 0x0000000f09057812 */ /* 0x040fe400078ec0ff */
[----:B------:R-:W-:Y:S02]  /*0360*/  CS2R R16, SRZ ;  /* 0x0000000000107805 */ /* 0x000fe4000001ff00 */
[C---:B------:R-:W-:Y:S02]  /*0370*/  LOP3.LUT R6, R9.reuse, 0x7, RZ, 0xc0, !PT ;  /* 0x0000000709067812 */ /* 0x040fe400078ec0ff */
[C---:B------:R-:W-:Y:S02]  /*0380*/  LOP3.LUT R7, R9.reuse, 0x7ffffff0, RZ, 0xc0, !PT ;  /* 0x7ffffff009077812 */ /* 0x040fe400078ec0ff */
[----:B------:R-:W-:Y:S01]  /*0390*/  LOP3.LUT R8, R9, 0x3, RZ, 0xc0, !PT ;  /* 0x0000000309087812 */ /* 0x000fe200078ec0ff */
[----:B0-----:R-:W-:Y:S01]  /*03a0*/  IMAD R0, R4, UR4, RZ ;  /* 0x0000000404007c24 */ /* 0x001fe2000f8e02ff */
[----:B------:R-:W-:-:S03]  /*03b0*/  UMOV UR4, URZ ;  /* 0x000000ff00047c82 */ /* 0x000fc60008000000 */
[----:B------:R-:W-:Y:S02]  /*03c0*/  IMAD R3, R0, R9, RZ ;  /* 0x0000000900037224 */ /* 0x000fe400078e02ff */
[----:B------:R-:W-:Y:S02]  /*03d0*/  VIADD R9, R5, 0xffffffff ;  /* 0xffffffff05097836 */ /* 0x000fe40000000000 */
[----:B-1----:R-:W-:-:S03]  /*03e0*/  IMAD.WIDE R12, R3, 0x8, R12 ;  /* 0x00000008030c7825 */ /* 0x002fc600078e020c */
[----:B------:R-:W-:-:S05]  /*03f0*/  IADD3 R10, P0, PT, R12, 0x40, RZ ;  /* 0x000000400c0a7810 */ /* 0x000fca0007f1e0ff */
[----:B------:R-:W-:-:S08]  /*0400*/  IMAD.X R11, RZ, RZ, R13, P0 ;  /* 0x000000ffff0b7224 */ /* 0x000fd000000e060d */
.L_x_67:
[----:B------:R-:W0:Y:S01]  /*0410*/  LDCU UR5, c[0x0][0x390] ;  /* 0x00007200ff0577ac */ /* 0x000e220008000800 */
[----:B------:R-:W-:-:S04]  /*0420*/  UIADD3 UR6, UPT, UPT, UR4, 0x1, URZ ;  /* 0x0000000104067890 */ /* 0x000fc8000fffe0ff */
[----:B0-----:R-:W-:-:S09]  /*0430*/  UISETP.GE.AND UP0, UPT, UR6, UR5, UPT ;  /* 0x000000050600728c */ /* 0x001fd2000bf06270 */
[----:B------:R-:W-:Y:S05]  /*0440*/  BRA.U UP0, `(.L_x_4) ;  /* 0x0000004100e87547 */ /* 0x000fea000b800000 */
[----:B------:R-:W0:Y:S01]  /*0450*/  LDC R19, c[0x0][0x394] ;  /* 0x0000e500ff137b82 */ /* 0x000e220000000800 */
[----:B------:R-:W-:Y:S01]  /*0460*/  UMOV UR5, UR6 ;  /* 0x0000000600057c82 */ /* 0x000fe20008000000 */
[----:B0-----:R-:W-:-:S04]  /*0470*/  IMAD R19, R19, UR4, RZ ;  /* 0x0000000413137c24 */ /* 0x001fc8000f8e02ff */
[----:B------:R-:W-:-:S07]  /*0480*/  IMAD.WIDE.U32 R18, R19, 0x8, R12 ;  /* 0x0000000813127825 */ /* 0x000fce00078e000c */
.L_x_66:
[----:B------:R-:W0:Y:S01]  /*0490*/  LDCU.64 UR16, c[0x0][0x390] ;  /* 0x00007200ff1077ac */ /* 0x000e220008000a00 */
[----:B------:R-:W-:Y:S01]  /*04a0*/  HFMA2 R43, -RZ, RZ, 0, 0 ;  /* 0x00000000ff2b7431 */ /* 0x000fe200000001ff */
[----:B------:R-:W-:Y:S01]  /*04b0*/  CS2R R20, SRZ ;  /* 0x0000000000147805 */ /* 0x000fe2000001ff00 */
[----:B0-----:R-:W-:Y:S02]  /*04c0*/  UISETP.GE.U32.AND UP0, UPT, UR17, 0x10, UPT ;  /* 0x000000101100788c */ /* 0x001fe4000bf06070 */
[----:B------:R-:W-:Y:S02]  /*04d0*/  UIMAD UR14, UR5, UR17, URZ ;  /* 0x00000011050e72a4 */ /* 0x000fe4000f8e02ff */
[----:B------:R-:W-:-:S04]  /*04e0*/  UIADD3 UR5, UPT, UPT, UR5, 0x1, URZ ;  /* 0x0000000105057890 */ /* 0x000fc8000fffe0ff */
[----:B------:R-:W-:Y:S01]  /*04f0*/  UISETP.NE.AND UP1, UPT, UR5, UR16, UPT ;  /* 0x000000100500728c */ /* 0x000fe2000bf25270 */
[----:B------:R-:W-:Y:S10]  /*0500*/  BRA.U !UP0, `(.L_x_5) ;  /* 0x0000000508147547 */ /* 0x000ff4000b800000 */
[----:B------:R-:W-:Y:S01]  /*0510*/  UIMAD UR7, UR4, UR17, URZ ;  /* 0x00000011040772a4 */ /* 0x000fe2000f8e02ff */
[----:B------:R-:W-:-:S04]  /*0520*/  IMAD.U32 R21, RZ, RZ, UR14 ;  /* 0x0000000eff157e24 */ /* 0x000fc8000f8e00ff */
[----:B------:R-:W-:-:S04]  /*0530*/  IMAD.WIDE.U32 R20, R21, 0x8, R10 ;  /* 0x0000000815147825 */ /* 0x000fc800078e000a */
[----:B------:R-:W-:Y:S01]  /*0540*/  IMAD.U32 R3, RZ, RZ, UR7 ;  /* 0x00000007ff037e24 */ /* 0x000fe2000f8e00ff */
[----:B------:R-:W-:Y:S01]  /*0550*/  ULOP3.LUT UR7, UR17, 0x7ffffff0, URZ, 0xc0, !UPT ;  /* 0x7ffffff011077892 */ /* 0x000fe2000f8ec0ff */
[----:B------:R-:W-:Y:S02]  /*0560*/  IMAD.MOV.U32 R24, RZ, RZ, R20 ;  /* 0x000000ffff187224 */ /* 0x000fe400078e0014 */
[----:B------:R-:W-:Y:S01]  /*0570*/  IMAD.MOV.U32 R25, RZ, RZ, R21 ;  /* 0x000000ffff197224 */ /* 0x000fe200078e0015 */
[----:B------:R-:W-:Y:S01]  /*0580*/  CS2R R20, SRZ ;  /* 0x0000000000147805 */ /* 0x000fe2000001ff00 */
[----:B------:R-:W-:Y:S01]  /*0590*/  IMAD.WIDE.U32 R2, R3, 0x8, R10 ;  /* 0x0000000803027825 */ /* 0x000fe200078e000a */
[----:B------:R-:W-:-:S05]  /*05a0*/  MOV R7, UR7 ;  /* 0x0000000700077c02 */ /* 0x000fca0008000f00 */
[----:B------:R-:W-:-:S07]  /*05b0*/  IMAD.MOV R0, RZ, RZ, -R7 ;  /* 0x000000ffff007224 */ /* 0x000fce00078e0a07 */
.L_x_6:
[----:B------:R-:W-:Y:S01]  /*05c0*/  IMAD.MOV.U32 R22, RZ, RZ, R24 ;  /* 0x000000ffff167224 */ /* 0x000fe200078e0018 */
[----:B------:R-:W2:Y:S01]  /*05d0*/  LDG.E.64 R32, desc[UR8][R2.64+-0x40] ;  /* 0xffffc00802207981 */ /* 0x000ea2000c1e1b00 */
[----:B------:R-:W-:-:S03]  /*05e0*/  IMAD.MOV.U32 R23, RZ, RZ, R25 ;  /* 0x000000ffff177224 */ /* 0x000fc600078e0019 */
[----:B------:R-:W3:Y:S04]  /*05f0*/  LDG.E.64 R26, desc[UR8][R2.64+-0x38] ;  /* 0xffffc808021a7981 */ /* 0x000ee8000c1e1b00 */
[----:B------:R-:W2:Y:S04]  /*0600*/  LDG.E.64 R38, desc[UR8][R22.64+-0x40] ;  /* 0xffffc00816267981 */ /* 0x000ea8000c1e1b00 */
[----:B------:R-:W3:Y:S04]  /*0610*/  LDG.E.64 R36, desc[UR8][R22.64+-0x38] ;  /* 0xffffc80816247981 */ /* 0x000ee8000c1e1b00 */
[----:B------:R-:W4:Y:S04]  /*0620*/  LDG.E.64 R30, desc[UR8][R2.64+-0x30] ;  /* 0xffffd008021e7981 */ /* 0x000f28000c1e1b00 */
[----:B------:R-:W4:Y:S04]  /*0630*/  LDG.E.64 R34, desc[UR8][R22.64+-0x30] ;  /* 0xffffd00816227981 */ /* 0x000f28000c1e1b00 */
[----:B------:R-:W5:Y:S04]  /*0640*/  LDG.E.64 R24, desc[UR8][R2.64+-0x28] ;  /* 0xffffd80802187981 */ /* 0x000f68000c1e1b00 */
[----:B------:R-:W5:Y:S01]  /*0650*/  LDG.E.64 R28, desc[UR8][R22.64+-0x28] ;  /* 0xffffd808161c7981 */ /* 0x000f62000c1e1b00 */
[----:B--2---:R-:W-:-:S03]  /*0660*/  DFMA R38, R32, R38, R20 ;  /* 0x000000262026722b */ /* 0x004fc60000000014 */
[----:B------:R-:W2:Y:S04]  /*0670*/  LDG.E.64 R20, desc[UR8][R2.64+-0x20] ;  /* 0xffffe00802147981 */ /* 0x000ea8000c1e1b00 */
[----:B------:R-:W2:Y:S01]  /*0680*/  LDG.E.64 R32, desc[UR8][R22.64+-0x20] ;  /* 0xffffe00816207981 */ /* 0x000ea2000c1e1b00 */
[----:B---3--:R-:W-:-:S03]  /*0690*/  DFMA R36, R26, R36, R38 ;  /* 0x000000241a24722b */ /* 0x008fc60000000026 */
[----:B------:R-:W3:Y:S04]  /*06a0*/  LDG.E.64 R26, desc[UR8][R2.64+-0x18] ;  /* 0xffffe808021a7981 */ /* 0x000ee8000c1e1b00 */
[----:B------:R-:W3:Y:S01]  /*06b0*/  LDG.E.64 R38, desc[UR8][R22.64+-0x18] ;  /* 0xffffe80816267981 */ /* 0x000ee2000c1e1b00 */
[----:B----4-:R-:W-:-:S03]  /*06c0*/  DFMA R34, R30, R34, R36 ;  /* 0x000000221e22722b */ /* 0x010fc60000000024 */
[----:B------:R-:W4:Y:S04]  /*06d0*/  LDG.E.64 R30, desc[UR8][R2.64+-0x10] ;  /* 0xfffff008021e7981 */ /* 0x000f28000c1e1b00 */
[----:B------:R-:W4:Y:S01]  /*06e0*/  LDG.E.64 R36, desc[UR8][R22.64+-0x10] ;  /* 0xfffff00816247981 */ /* 0x000f22000c1e1b00 */
[----:B-----5:R-:W-:-:S03]  /*06f0*/  DFMA R28, R24, R28, R34 ;  /* 0x0000001c181c722b */ /* 0x020fc60000000022 */
        /* <DEDUP_REMOVED lines=24> */
[----:B------:R0:W5:Y:S04]  /*0880*/  LDG.E.64 R36, desc[UR8][R2.64+0x38] ;  /* 0x0000380802247981 */ /* 0x000168000c1e1b00 */
[----:B------:R-:W5:Y:S01]  /*0890*/  LDG.E.64 R38, desc[UR8][R22.64+0x38] ;  /* 0x0000380816267981 */ /* 0x000f62000c1e1b00 */
[----:B------:R-:W-:-:S05]  /*08a0*/  VIADD R0, R0, 0x10 ;  /* 0x0000001000007836 */ /* 0x000fca0000000000 */
[----:B------:R-:W-:Y:S02]  /*08b0*/  ISETP.NE.AND P0, PT, R0, RZ, PT ;  /* 0x000000ff0000720c */ /* 0x000fe40003f05270 */
[----:B0-----:R-:W-:-:S04]  /*08c0*/  IADD3 R2, P1, PT, R2, 0x80, RZ ;  /* 0x0000008002027810 */ /* 0x001fc80007f3e0ff */
[----:B------:R-:W-:Y:S01]  /*08d0*/  IADD3.X R3, PT, PT, RZ, R3, RZ, P1, !PT ;  /* 0x00000003ff037210 */ /* 0x000fe20000ffe4ff */
[----:B--2---:R-:W-:-:S08]  /*08e0*/  DFMA R20, R20, R24, R34 ;  /* 0x000000181414722b */ /* 0x004fd00000000022 */
[----:B---3--:R-:W-:Y:S01]  /*08f0*/  DFMA R20, R26, R28, R20 ;  /* 0x0000001c1a14722b */ /* 0x008fe20000000014 */
[----:B------:R-:W-:-:S07]  /*0900*/  IADD3 R24, P2, PT, R22, 0x80, RZ ;  /* 0x0000008016187810 */ /* 0x000fce0007f5e0ff */
[----:B----4-:R-:W-:Y:S01]  /*0910*/  DFMA R20, R30, R32, R20 ;  /* 0x000000201e14722b */ /* 0x010fe20000000014 */
[----:B------:R-:W-:-:S07]  /*0920*/  IMAD.X R25, RZ, RZ, R23, P2 ;  /* 0x000000ffff197224 */ /* 0x000fce00010e0617 */
[----:B-----5:R-:W-:Y:S01]  /*0930*/  DFMA R20, R36, R38, R20 ;  /* 0x000000262414722b */ /* 0x020fe20000000014 */
[----:B------:R-:W-:Y:S10]  /*0940*/  @P0 BRA `(.L_x_6) ;  /* 0xfffffffc001c0947 */ /* 0x000ff4000383ffff */
[----:B------:R-:W-:-:S07]  /*0950*/  IMAD.MOV.U32 R43, RZ, RZ, R7 ;  /* 0x000000ffff2b7224 */ /* 0x000fce00078e0007 */
.L_x_5:
[----:B------:R-:W-:Y:S01]  /*0960*/  ISETP.NE.AND P1, PT, R5, RZ, PT ;  /* 0x000000ff0500720c */ /* 0x000fe20003f25270 */
[----:B------:R-:W-:Y:S02]  /*0970*/  IMAD.U32 R23, RZ, RZ, UR14 ;  /* 0x0000000eff177e24 */ /* 0x000fe4000f8e00ff */
[----:B------:R-:W-:Y:S02]  /*0980*/  VIADD R0, R6, 0xffffffff ;  /* 0xffffffff06007836 */ /* 0x000fe40000000000 */
[----:B------:R-:W-:-:S08]  /*0990*/  IMAD.WIDE.U32 R22, R23, 0x8, R12 ;  /* 0x0000000817167825 */ /* 0x000fd000078e000c */
[----:B------:R-:W-:Y:S05]  /*09a0*/  @!P1 BRA `(.L_x_7) ;  /* 0x0000000400009947 */ /* 0x000fea0003800000 */
[----:B------:R-:W-:Y:S02]  /*09b0*/  ISETP.GE.U32.AND P0, PT, R9, 0x7, PT ;  /* 0x000000070900780c */ /* 0x000fe40003f06070 */
[----:B------:R-:W-:-:S11]  /*09c0*/  ISETP.NE.AND P2, PT, R6, RZ, PT ;  /* 0x000000ff0600720c */ /* 0x000fd60003f45270 */
[----:B------:R-:W-:Y:S05]  /*09d0*/  @!P0 BRA `(.L_x_8) ;  /* 0x00000000006c8947 */ /* 0x000fea0003800000 */
[----:B------:R-:W-:-:S04]  /*09e0*/  IMAD.WIDE.U32 R28, R43, 0x8, R18 ;  /* 0x000000082b1c7825 */ /* 0x000fc800078e0012 */
[----:B------:R-:W-:Y:S01]  /*09f0*/  IMAD.WIDE.U32 R2, R43, 0x8, R22 ;  /* 0x000000082b027825 */ /* 0x000fe200078e0016 */
[----:B------:R-:W2:Y:S04]  /*0a00*/  LDG.E.64 R38, desc[UR8][R28.64] ;  /* 0x000000081c267981 */ /* 0x000ea8000c1e1b00 */
[----:B------:R-:W2:Y:S04]  /*0a10*/  LDG.E.64 R32, desc[UR8][R2.64] ;  /* 0x0000000802207981 */ /* 0x000ea8000c1e1b00 */
[----:B------:R-:W3:Y:S04]  /*0a20*/  LDG.E.64 R30, desc[UR8][R28.64+0x8] ;  /* 0x000008081c1e7981 */ /* 0x000ee8000c1e1b00 */
[----:B------:R-:W3:Y:S04]  /*0a30*/  LDG.E.64 R36, desc[UR8][R2.64+0x8] ;  /* 0x0000080802247981 */ /* 0x000ee8000c1e1b00 */
[----:B------:R-:W4:Y:S04]  /*0a40*/  LDG.E.64 R34, desc[UR8][R28.64+0x10] ;  /* 0x000010081c227981 */ /* 0x000f28000c1e1b00 */
[----:B------:R-:W4:Y:S04]  /*0a50*/  LDG.E.64 R40, desc[UR8][R2.64+0x10] ;  /* 0x0000100802287981 */ /* 0x000f28000c1e1b00 */
[----:B------:R-:W5:Y:S04]  /*0a60*/  LDG.E.64 R24, desc[UR8][R28.64+0x18] ;  /* 0x000018081c187981 */ /* 0x000f68000c1e1b00 */
[----:B------:R-:W5:Y:S04]  /*0a70*/  LDG.E.64 R26, desc[UR8][R2.64+0x18] ;  /* 0x00001808021a7981 */ /* 0x000f68000c1e1b00 */
        /* <DEDUP_REMOVED lines=11> */
[----:B-----5:R-:W-:Y:S01]  /*0b30*/  DFMA R24, R24, R26, R40 ;  /* 0x0000001a1818722b */ /* 0x020fe20000000028 */
[----:B------:R-:W-:-:S07]  /*0b40*/  IADD3 R43, PT, PT, R43, 0x8, RZ ;  /* 0x000000082b2b7810 */ /* 0x000fce0007ffe0ff */
[----:B--2---:R-:W-:-:S08]  /*0b50*/  DFMA R20, R38, R20, R24 ;  /* 0x000000142614722b */ /* 0x004fd00000000018 */
[----:B---3--:R-:W-:-:S08]  /*0b60*/  DFMA R20, R30, R32, R20 ;  /* 0x000000201e14722b */ /* 0x008fd00000000014 */
[----:B----4-:R-:W-:-:S08]  /*0b70*/  DFMA R20, R34, R36, R20 ;  /* 0x000000242214722b */ /* 0x010fd00000000014 */
[----:B------:R-:W-:-:S11]  /*0b80*/  DFMA R20, R44, R46, R20 ;  /* 0x0000002e2c14722b */ /* 0x000fd60000000014 */
.L_x_8:
[----:B------:R-:W-:Y:S05]  /*0b90*/  @!P2 BRA `(.L_x_7) ;  /* 0x000000000084a947 */ /* 0x000fea0003800000 */
[----:B------:R-:W-:Y:S02]  /*0ba0*/  ISETP.GE.U32.AND P0, PT, R0, 0x3, PT ;  /* 0x000000030000780c */ /* 0x000fe40003f06070 */
[----:B------:R-:W-:-:S11]  /*0bb0*/  ISETP.NE.AND P2, PT, R8, RZ, PT ;  /* 0x000000ff0800720c */ /* 0x000fd60003f45270 */
[----:B------:R-:W-:Y:S05]  /*0bc0*/  @!P0 BRA `(.L_x_9) ;  /* 0x00000000003c8947 */ /* 0x000fea0003800000 */
[----:B------:R-:W-:-:S04]  /*0bd0*/  IMAD.WIDE.U32 R40, R43, 0x8, R18 ;  /* 0x000000082b287825 */ /* 0x000fc800078e0012 */
[C---:B------:R-:W-:Y:S01]  /*0be0*/  IMAD.WIDE.U32 R38, R43.reuse, 0x8, R22 ;  /* 0x000000082b267825 */ /* 0x040fe200078e0016 */
[----:B------:R-:W2:Y:S04]  /*0bf0*/  LDG.E.64 R36, desc[UR8][R40.64] ;  /* 0x0000000828247981 */ /* 0x000ea8000c1e1b00 */
[----:B------:R-:W2:Y:S04]  /*0c00*/  LDG.E.64 R2, desc[UR8][R38.64] ;  /* 0x0000000826027981 */ /* 0x000ea8000c1e1b00 */
[----:B------:R-:W3:Y:S04]  /*0c10*/  LDG.E.64 R24, desc[UR8][R40.64+0x8] ;  /* 0x0000080828187981 */ /* 0x000ee8000c1e1b00 */
[----:B------:R-:W3:Y:S04]  /*0c20*/  LDG.E.64 R26, desc[UR8][R38.64+0x8] ;  /* 0x00000808261a7981 */ /* 0x000ee8000c1e1b00 */
[----:B------:R-:W4:Y:S04]  /*0c30*/  LDG.E.64 R28, desc[UR8][R40.64+0x10] ;  /* 0x00001008281c7981 */ /* 0x000f28000c1e1b00 */
[----:B------:R-:W4:Y:S04]  /*0c40*/  LDG.E.64 R30, desc[UR8][R38.64+0x10] ;  /* 0x00001008261e7981 */ /* 0x000f28000c1e1b00 */
[----:B------:R-:W5:Y:S04]  /*0c50*/  LDG.E.64 R32, desc[UR8][R40.64+0x18] ;  /* 0x0000180828207981 */ /* 0x000f68000c1e1b00 */
[----:B------:R-:W5:Y:S01]  /*0c60*/  LDG.E.64 R34, desc[UR8][R38.64+0x18] ;  /* 0x0000180826227981 */ /* 0x000f62000c1e1b00 */
[----:B------:R-:W-:Y:S01]  /*0c70*/  VIADD R43, R43, 0x4 ;  /* 0x000000042b2b7836 */ /* 0x000fe20000000000 */
[----:B--2---:R-:W-:-:S08]  /*0c80*/  DFMA R2, R36, R2, R20 ;  /* 0x000000022402722b */ /* 0x004fd00000000014 */
[----:B---3--:R-:W-:-:S08]  /*0c90*/  DFMA R2, R24, R26, R2 ;  /* 0x0000001a1802722b */ /* 0x008fd00000000002 */
[----:B----4-:R-:W-:-:S08]  /*0ca0*/  DFMA R2, R28, R30, R2 ;  /* 0x0000001e1c02722b */ /* 0x010fd00000000002 */
[----:B-----5:R-:W-:-:S11]  /*0cb0*/  DFMA R20, R32, R34, R2 ;  /* 0x000000222014722b */ /* 0x020fd60000000002 */
.L_x_9:
[----:B------:R-:W-:Y:S05]  /*0cc0*/  @!P2 BRA `(.L_x_7) ;  /* 0x000000000038a947 */ /* 0x000fea0003800000 */
[----:B------:R-:W-:-:S04]  /*0cd0*/  IMAD.WIDE.U32 R30, R43, 0x8, R18 ;  /* 0x000000082b1e7825 */ /* 0x000fc800078e0012 */
[----:B------:R-:W-:Y:S01]  /*0ce0*/  IMAD.WIDE.U32 R32, R43, 0x8, R22 ;  /* 0x000000082b207825 */ /* 0x000fe200078e0016 */
[----:B------:R-:W2:Y:S04]  /*0cf0*/  LDG.E.64 R2, desc[UR8][R30.64] ;  /* 0x000000081e027981 */ /* 0x000ea8000c1e1b00 */
[----:B------:R-:W2:Y:S01]  /*0d00*/  LDG.E.64 R24, desc[UR8][R32.64] ;  /* 0x0000000820187981 */ /* 0x000ea2000c1e1b00 */
[----:B------:R-:W-:Y:S01]  /*0d10*/  ISETP.NE.AND P0, PT, R8, 0x1, PT ;  /* 0x000000010800780c */ /* 0x000fe20003f05270 */
[----:B--2---:R-:W-:-:S12]  /*0d20*/  DFMA R20, R2, R24, R20 ;  /* 0x000000180214722b */ /* 0x004fd80000000014 */
[----:B------:R-:W-:Y:S05]  /*0d30*/  @!P0 BRA `(.L_x_7) ;  /* 0x00000000001c8947 */ /* 0x000fea0003800000 */
[----:B------:R-:W-:Y:S01]  /*0d40*/  ISETP.NE.AND P0, PT, R8, 0x2, PT ;  /* 0x000000020800780c */ /* 0x000fe20003f05270 */
[----:B------:R-:W2:Y:S04]  /*0d50*/  LDG.E.64 R2, desc[UR8][R30.64+0x8] ;  /* 0x000008081e027981 */ /* 0x000ea8000c1e1b00 */
[----:B------:R-:W2:Y:S08]  /*0d60*/  LDG.E.64 R24, desc[UR8][R32.64+0x8] ;  /* 0x0000080820187981 */ /* 0x000eb0000c1e1b00 */
[----:B------:R-:W3:Y:S04]  /*0d70*/  @P0 LDG.E.64 R26, desc[UR8][R30.64+0x10] ;  /* 0x000010081e1a0981 */ /* 0x000ee8000c1e1b00 */
[----:B------:R-:W3:Y:S01]  /*0d80*/  @P0 LDG.E.64 R28, desc[UR8][R32.64+0x10] ;  /* 0x00001008201c0981 */ /* 0x000ee2000c1e1b00 */
[----:B--2---:R-:W-:-:S08]  /*0d90*/  DFMA R20, R2, R24, R20 ;  /* 0x000000180214722b */ /* 0x004fd00000000014 */
[----:B---3--:R-:W-:-:S11]  /*0da0*/  @P0 DFMA R20, R26, R28, R20 ;  /* 0x0000001c1a14022b */ /* 0x008fd60000000014 */
.L_x_7:
[----:B------:R-:W-:Y:S01]  /*0db0*/  IMAD.MOV.U32 R43, RZ, RZ, RZ ;  /* 0x000000ffff2b7224 */ /* 0x000fe200078e00ff */
[----:B------:R-:W-:Y:S01]  /*0dc0*/  CS2R R24, SRZ ;  /* 0x0000000000187805 */ /* 0x000fe2000001ff00 */
[----:B------:R-:W-:Y:S06]  /*0dd0*/  BRA.U !UP0, `(.L_x_10) ;  /* 0x00000001089c7547 */ /* 0x000fec000b800000 */
[----:B------:R-:W-:Y:S01]  /*0de0*/  IMAD.MOV.U32 R42, RZ, RZ, RZ ;  /* 0x000000ffff2a7224 */ /* 0x000fe200078e00ff */
[----:B------:R-:W-:-:S07]  /*0df0*/  CS2R R24, SRZ ;  /* 0x0000000000187805 */ /* 0x000fce000001ff00 */
.L_x_11:
[----:B------:R-:W-:-:S05]  /*0e00*/  IMAD.WIDE.U32 R26, R42, 0x8, R18 ;  /* 0x000000082a1a7825 */ /* 0x000fca00078e0012 */
[----:B------:R-:W2:Y:S04]  /*0e10*/  LDG.E.64 R38, desc[UR8][R26.64] ;  /* 0x000000081a267981 */ /* 0x000ea8000c1e1b00 */
[----:B------:R-:W3:Y:S04]  /*0e20*/  LDG.E.64 R28, desc[UR8][R26.64+0x8] ;  /* 0x000008081a1c7981 */ /* 0x000ee8000c1e1b00 */
[----:B------:R-:W4:Y:S04]  /*0e30*/  LDG.E.64 R30, desc[UR8][R26.64+0x10] ;  /* 0x000010081a1e7981 */ /* 0x000f28000c1e1b00 */
[----:B------:R-:W5:Y:S04]  /*0e40*/  LDG.E.64 R32, desc[UR8][R26.64+0x18] ;  /* 0x000018081a207981 */ /* 0x000f68000c1e1b00 */
[----:B------:R-:W5:Y:S04]  /*0e50*/  LDG.E.64 R34, desc[UR8][R26.64+0x20] ;  /* 0x000020081a227981 */ /* 0x000f68000c1e1b00 */
[----:B------:R-:W5:Y:S04]  /*0e60*/  LDG.E.64 R36, desc[UR8][R26.64+0x28] ;  /* 0x000028081a247981 */ /* 0x000f68000c1e1b00 */
[----:B------:R-:W5:Y:S04]  /*0e70*/  LDG.E.64 R40, desc[UR8][R26.64+0x30] ;  /* 0x000030081a287981 */ /* 0x000f68000c1e1b00 */
[----:B------:R-:W5:Y:S04]  /*0e80*/  LDG.E.64 R2, desc[UR8][R26.64+0x38] ;  /* 0x000038081a027981 */ /* 0x000f68000c1e1b00 */
[----:B------:R-:W5:Y:S01]  /*0e90*/  LDG.E.64 R44, desc[UR8][R26.64+0x78] ;  /* 0x000078081a2c7981 */ /* 0x000f62000c1e1b00 */
[----:B--2---:R-:W-:-:S03]  /*0ea0*/  DADD R24, R38, R24 ;  /* 0x0000000026187229 */ /* 0x004fc60000000018 */
[----:B------:R-:W2:Y:S05]  /*0eb0*/  LDG.E.64 R38, desc[UR8][R26.64+0x40] ;  /* 0x000040081a267981 */ /* 0x000eaa000c1e1b00 */
[----:B---3--:R-:W-:Y:S02]  /*0ec0*/  DADD R28, R24, R28 ;  /* 0x00000000181c7229 */ /* 0x008fe4000000001c */
[----:B------:R-:W3:Y:S06]  /*0ed0*/  LDG.E.64 R24, desc[UR8][R26.64+0x48] ;  /* 0x000048081a187981 */ /* 0x000eec000c1e1b00 */
[----:B----4-:R-:W-:-:S02]  /*0ee0*/  DADD R30, R28, R30 ;  /* 0x000000001c1e7229 */ /* 0x010fc4000000001e */
[----:B------:R-:W4:Y:S06]  /*0ef0*/  LDG.E.64 R28, desc[UR8][R26.64+0x50] ;  /* 0x000050081a1c7981 */ /* 0x000f2c000c1e1b00 */
[----:B-----5:R-:W-:Y:S02]  /*0f00*/  DADD R32, R30, R32 ;  /* 0x000000001e207229 */ /* 0x020fe40000000020 */
[----:B------:R-:W5:Y:S06]  /*0f10*/  LDG.E.64 R30, desc[UR8][R26.64+0x58] ;  /* 0x000058081a1e7981 */ /* 0x000f6c000c1e1b00 */
[----:B------:R-:W-:-:S02]  /*0f20*/  DADD R34, R32, R34 ;  /* 0x0000000020227229 */ /* 0x000fc40000000022 */
[----:B------:R-:W5:Y:S06]  /*0f30*/  LDG.E.64 R32, desc[UR8][R26.64+0x60] ;  /* 0x000060081a207981 */ /* 0x000f6c000c1e1b00 */
[----:B------:R-:W-:Y:S02]  /*0f40*/  DADD R36, R34, R36 ;  /* 0x0000000022247229 */ /* 0x000fe40000000024 */
[----:B------:R-:W5:Y:S06]  /*0f50*/  LDG.E.64 R34, desc[UR8][R26.64+0x68] ;  /* 0x000068081a227981 */ /* 0x000f6c000c1e1b00 */
[----:B------:R-:W-:-:S02]  /*0f60*/  DADD R40, R36, R40 ;  /* 0x0000000024287229 */ /* 0x000fc40000000028 */
[----:B------:R-:W5:Y:S06]  /*0f70*/  LDG.E.64 R36, desc[UR8][R26.64+0x70] ;  /* 0x000070081a247981 */ /* 0x000f6c000c1e1b00 */
[----:B------:R-:W-:Y:S01]  /*0f80*/  DADD R2, R40, R2 ;  /* 0x0000000028027229 */ /* 0x000fe20000000002 */
[----:B------:R-:W-:-:S05]  /*0f90*/  VIADD R42, R42, 0x10 ;  /* 0x000000102a2a7836 */ /* 0x000fca0000000000 */
[----:B------:R-:W-:Y:S02]  /*0fa0*/  ISETP.NE.AND P0, PT, R42, R7, PT ;  /* 0x000000072a00720c */ /* 0x000fe40003f05270 */
[----:B--2---:R-:W-:-:S08]  /*0fb0*/  DADD R2, R2, R38 ;  /* 0x0000000002027229 */ /* 0x004fd00000000026 */
[----:B---3--:R-:W-:-:S08]  /*0fc0*/  DADD R2, R2, R24 ;  /* 0x0000000002027229 */ /* 0x008fd00000000018 */
[----:B----4-:R-:W-:-:S08]  /*0fd0*/  DADD R2, R2, R28 ;  /* 0x0000000002027229 */ /* 0x010fd0000000001c */
[----:B-----5:R-:W-:-:S08]  /*0fe0*/  DADD R2, R2, R30 ;  /* 0x0000000002027229 */ /* 0x020fd0000000001e */
[----:B------:R-:W-:-:S08]  /*0ff0*/  DADD R2, R2, R32 ;  /* 0x0000000002027229 */ /* 0x000fd00000000020 */
[----:B------:R-:W-:-:S08]  /*1000*/  DADD R2, R2, R34 ;  /* 0x0000000002027229 */ /* 0x000fd00000000022 */
[----:B------:R-:W-:-:S08]  /*1010*/  DADD R2, R2, R36 ;  /* 0x0000000002027229 */ /* 0x000fd00000000024 */
[----:B------:R-:W-:Y:S01]  /*1020*/  DADD R24, R2, R44 ;  /* 0x0000000002187229 */ /* 0x000fe2000000002c */
[----:B------:R-:W-:Y:S10]  /*1030*/  @P0 BRA `(.L_x_11) ;  /* 0xfffffffc00700947 */ /* 0x000ff4000383ffff */
[----:B------:R-:W-:-:S07]  /*1040*/  MOV R43, R7 ;  /* 0x00000007002b7202 */ /* 0x000fce0000000f00 */
.L_x_10:
[----:B------:R-:W-:Y:S05]  /*1050*/  @!P1 BRA `(.L_x_12) ;  /* 0x0000000000b89947 */ /* 0x000fea0003800000 */
[----:B------:R-:W-:Y:S02]  /*1060*/  ISETP.GE.U32.AND P0, PT, R9, 0x7, PT ;  /* 0x000000070900780c */ /* 0x000fe40003f06070 */
[----:B------:R-:W-:-:S11]  /*1070*/  ISETP.NE.AND P2, PT, R6, RZ, PT ;  /* 0x000000ff0600720c */ /* 0x000fd60003f45270 */
[----:B------:R-:W-:Y:S05]  /*1080*/  @!P0 BRA `(.L_x_13) ;  /* 0x0000000000488947 */ /* 0x000fea0003800000 */
        /* <DEDUP_REMOVED lines=8> */
[----:B------:R-:W5:Y:S01]  /*1110*/  LDG.E.64 R36, desc[UR8][R40.64+0x38] ;  /* 0x0000380828247981 */ /* 0x000f62000c1e1b00 */
[----:B------:R-:W-:Y:S01]  /*1120*/  VIADD R43, R43, 0x8 ;  /* 0x000000082b2b7836 */ /* 0x000fe20000000000 */
[----:B--2---:R-:W-:-:S08]  /*1130*/  DADD R38, R24, R38 ;  /* 0x0000000018267229 */ /* 0x004fd00000000026 */
[----:B---3--:R-:W-:-:S08]  /*1140*/  DADD R2, R38, R2 ;  /* 0x0000000026027229 */ /* 0x008fd00000000002 */
[----:B----4-:R-:W-:-:S08]  /*1150*/  DADD R2, R2, R26 ;  /* 0x0000000002027229 */ /* 0x010fd0000000001a */
[----:B-----5:R-:W-:-:S08]  /*1160*/  DADD R2, R2, R28 ;  /* 0x0000000002027229 */ /* 0x020fd0000000001c */
[----:B------:R-:W-:-:S08]  /*1170*/  DADD R2, R2, R30 ;  /* 0x0000000002027229 */ /* 0x000fd0000000001e */
[----:B------:R-:W-:-:S08]  /*1180*/  DADD R2, R2, R32 ;  /* 0x0000000002027229 */ /* 0x000fd00000000020 */
[----:B------:R-:W-:-:S08]  /*1190*/  DADD R2, R2, R34 ;  /* 0x0000000002027229 */ /* 0x000fd00000000022 */
[----:B------:R-:W-:-:S11]  /*11a0*/  DADD R24, R2, R36 ;  /* 0x0000000002187229 */ /* 0x000fd60000000024 */
.L_x_13:
        /* <DEDUP_REMOVED lines=8> */
[----:B------:R-:W5:Y:S01]  /*1230*/  LDG.E.64 R26, desc[UR8][R28.64+0x18] ;  /* 0x000018081c1a7981 */ /* 0x000f62000c1e1b00 */
[----:B------:R-:W-:Y:S01]  /*1240*/  VIADD R43, R43, 0x4 ;  /* 0x000000042b2b7836 */ /* 0x000fe20000000000 */
[----:B--2---:R-:W-:-:S08]  /*1250*/  DADD R30, R24, R30 ;  /* 0x00000000181e7229 */ /* 0x004fd0000000001e */
[----:B---3--:R-:W-:-:S08]  /*1260*/  DADD R30, R30, R32 ;  /* 0x000000001e1e7229 */ /* 0x008fd00000000020 */
[----:B----4-:R-:W-:-:S08]  /*1270*/  DADD R2, R30, R2 ;  /* 0x000000001e027229 */ /* 0x010fd00000000002 */
[----:B-----5:R-:W-:-:S11]  /*1280*/  DADD R24, R2, R26 ;  /* 0x0000000002187229 */ /* 0x020fd6000000001a */
.L_x_14:
[----:B------:R-:W-:Y:S05]  /*1290*/  @!P2 BRA `(.L_x_12) ;  /* 0x000000000028a947 */ /* 0x000fea0003800000 */
[----:B------:R-:W-:-:S05]  /*12a0*/  IMAD.WIDE.U32 R28, R43, 0x8, R18 ;  /* 0x000000082b1c7825 */ /* 0x000fca00078e0012 */
[----:B------:R-:W2:Y:S01]  /*12b0*/  LDG.E.64 R2, desc[UR8][R28.64] ;  /* 0x000000081c027981 */ /* 0x000ea2000c1e1b00 */
[----:B------:R-:W-:Y:S01]  /*12c0*/  ISETP.NE.AND P0, PT, R8, 0x1, PT ;  /* 0x000000010800780c */ /* 0x000fe20003f05270 */
[----:B--2---:R-:W-:-:S12]  /*12d0*/  DADD R24, R24, R2 ;  /* 0x0000000018187229 */ /* 0x004fd80000000002 */
[----:B------:R-:W-:Y:S05]  /*12e0*/  @!P0 BRA `(.L_x_12) ;  /* 0x0000000000148947 */ /* 0x000fea0003800000 */
[----:B------:R-:W-:Y:S01]  /*12f0*/  ISETP.NE.AND P0, PT, R8, 0x2, PT ;  /* 0x000000020800780c */ /* 0x000fe20003f05270 */
[----:B------:R-:W2:-:S12]  /*1300*/  LDG.E.64 R2, desc[UR8][R28.64+0x8] ;  /* 0x000008081c027981 */ /* 0x000e98000c1e1b00 */
[----:B------:R-:W3:Y:S01]  /*1310*/  @P0 LDG.E.64 R26, desc[UR8][R28.64+0x10] ;  /* 0x000010081c1a0981 */ /* 0x000ee2000c1e1b00 */
[----:B--2---:R-:W-:-:S08]  /*1320*/  DADD R24, R24, R2 ;  /* 0x0000000018187229 */ /* 0x004fd00000000002 */
[----:B---3--:R-:W-:-:S11]  /*1330*/  @P0 DADD R24, R24, R26 ;  /* 0x0000000018180229 */ /* 0x008fd6000000001a */
.L_x_12:
[----:B------:R-:W-:Y:S01]  /*1340*/  IMAD.MOV.U32 R45, RZ, RZ, RZ ;  /* 0x000000ffff2d7224 */ /* 0x000fe200078e00ff */
[----:B------:R-:W-:Y:S01]  /*1350*/  CS2R R26, SRZ ;  /* 0x00000000001a7805 */ /* 0x000fe2000001ff00 */
[----:B------:R-:W-:Y:S06]  /*1360*/  BRA.U !UP0, `(.L_x_15) ;  /* 0x00000001089c7547 */ /* 0x000fec000b800000 */
[----:B------:R-:W-:Y:S02]  /*1370*/  MOV R42, RZ ;  /* 0x000000ff002a7202 */ /* 0x000fe40000000f00 */
[----:B------:R-:W-:-:S07]  /*1380*/  CS2R R26, SRZ ;  /* 0x00000000001a7805 */ /* 0x000fce000001ff00 */
.L_x_16:
        /* <DEDUP_REMOVED lines=9> */
[----:B--2---:R-:W-:-:S03]  /*1420*/  DADD R26, R40, R26 ;  /* 0x00000000281a7229 */ /* 0x004fc6000000001a */
[----:B------:R-:W2:Y:S05]  /*1430*/  LDG.E.64 R40, desc[UR8][R2.64+0x38] ;  /* 0x0000380802287981 */ /* 0x000eaa000c1e1b00 */
[----:B---3--:R-:W-:Y:S01]  /*1440*/  DADD R26, R26, R38 ;  /* 0x000000001a1a7229 */ /* 0x008fe20000000026 */
[----:B------:R-:W3:Y:S07]  /*1450*/  LDG.E.64 R38, desc[UR8][R2.64+0x40] ;  /* 0x0000400802267981 */ /* 0x000eee000c1e1b00 */
        /* <DEDUP_REMOVED lines=10> */
[----:B--2---:R-:W-:Y:S02]  /*1500*/  DADD R40, R36, R40 ;  /* 0x0000000024287229 */ /* 0x004fe40000000028 */
[----:B------:R-:W2:Y:S06]  /*1510*/  LDG.E.64 R36, desc[UR8][R2.64+0x70] ;  /* 0x0000700802247981 */ /* 0x000eac000c1e1b00 */
[----:B---3--:R-:W-:-:S08]  /*1520*/  DADD R38, R40, R38 ;  /* 0x0000000028267229 */ /* 0x008fd00000000026 */
[----:B----4-:R-:W-:-:S08]  /*1530*/  DADD R26, R38, R26 ;  /* 0x00000000261a7229 */ /* 0x010fd0000000001a */
[----:B-----5:R-:W-:-:S08]  /*1540*/  DADD R26, R26, R28 ;  /* 0x000000001a1a7229 */ /* 0x020fd0000000001c */
[----:B------:R-:W-:Y:S01]  /*1550*/  DADD R26, R26, R30 ;  /* 0x000000001a1a7229 */ /* 0x000fe2000000001e */
[----:B------:R-:W-:-:S07]  /*1560*/  VIADD R42, R42, 0x10 ;  /* 0x000000102a2a7836 */ /* 0x000fce0000000000 */
[----:B------:R-:W-:Y:S01]  /*1570*/  DADD R26, R26, R32 ;  /* 0x000000001a1a7229 */ /* 0x000fe20000000020 */
[----:B------:R-:W-:-:S07]  /*1580*/  ISETP.NE.AND P0, PT, R42, R7, PT ;  /* 0x000000072a00720c */ /* 0x000fce0003f05270 */
[----:B------:R-:W-:-:S08]  /*1590*/  DADD R26, R26, R34 ;  /* 0x000000001a1a7229 */ /* 0x000fd00000000022 */
[----:B--2---:R-:W-:-:S08]  /*15a0*/  DADD R26, R26, R36 ;  /* 0x000000001a1a7229 */ /* 0x004fd00000000024 */
[----:B------:R-:W-:Y:S01]  /*15b0*/  DADD R26, R26, R44 ;  /* 0x000000001a1a7229 */ /* 0x000fe2000000002c */
[----:B------:R-:W-:Y:S10]  /*15c0*/  @P0 BRA `(.L_x_16) ;  /* 0xfffffffc00700947 */ /* 0x000ff4000383ffff */
[----:B------:R-:W-:-:S07]  /*15d0*/  IMAD.MOV.U32 R45, RZ, RZ, R7 ;  /* 0x000000ffff2d7224 */ /* 0x000fce00078e0007 */
.L_x_15:
        /* <DEDUP_REMOVED lines=22> */
.L_x_18:
        /* <DEDUP_REMOVED lines=9> */
[----:B------:R-:W-:Y:S01]  /*17d0*/  IADD3 R45, PT, PT, R45, 0x4, RZ ;  /* 0x000000042d2d7810 */ /* 0x000fe20007ffe0ff */
[----:B--2---:R-:W-:-:S08]  /*17e0*/  DADD R34, R26, R34 ;  /* 0x000000001a227229 */ /* 0x004fd00000000022 */
[----:B---3--:R-:W-:-:S08]  /*17f0*/  DADD R28, R34, R28 ;  /* 0x00000000221c7229 */ /* 0x008fd0000000001c */
[----:B----4-:R-:W-:-:S08]  /*1800*/  DADD R2, R28, R2 ;  /* 0x000000001c027229 */ /* 0x010fd00000000002 */
[----:B-----5:R-:W-:-:S11]  /*1810*/  DADD R26, R2, R30 ;  /* 0x00000000021a7229 */ /* 0x020fd6000000001e */
.L_x_19:
        /* <DEDUP_REMOVED lines=11> */
.L_x_17:
[----:B------:R-:W-:Y:S01]  /*18d0*/  IMAD.MOV.U32 R43, RZ, RZ, RZ ;  /* 0x000000ffff2b7224 */ /* 0x000fe200078e00ff */
[----:B------:R-:W-:Y:S01]  /*18e0*/  CS2R R2, SRZ ;  /* 0x0000000000027805 */ /* 0x000fe2000001ff00 */
[----:B------:R-:W-:Y:S06]  /*18f0*/  BRA.U !UP0, `(.L_x_20) ;  /* 0x00000001089c7547 */ /* 0x000fec000b800000 */
[----:B------:R-:W-:Y:S01]  /*1900*/  IMAD.MOV.U32 R42, RZ, RZ, RZ ;  /* 0x000000ffff2a7224 */ /* 0x000fe200078e00ff */
[----:B------:R-:W-:-:S07]  /*1910*/  CS2R R2, SRZ ;  /* 0x0000000000027805 */ /* 0x000fce000001ff00 */
.L_x_21:
[----:B------:R-:W-:-:S05]  /*1920*/  IMAD.WIDE.U32 R28, R42, 0x8, R18 ;  /* 0x000000082a1c7825 */ /* 0x000fca00078e0012 */
[----:B------:R-:W2:Y:S04]  /*1930*/  LDG.E.64 R34, desc[UR8][R28.64] ;  /* 0x000000081c227981 */ /* 0x000ea8000c1e1b00 */
[----:B------:R-:W3:Y:S04]  /*1940*/  LDG.E.64 R36, desc[UR8][R28.64+0x8] ;  /* 0x000008081c247981 */ /* 0x000ee8000c1e1b00 */
[----:B------:R-:W4:Y:S04]  /*1950*/  LDG.E.64 R40, desc[UR8][R28.64+0x10] ;  /* 0x000010081c287981 */ /* 0x000f28000c1e1b00 */
[----:B------:R-:W5:Y:S04]  /*1960*/  LDG.E.64 R38, desc[UR8][R28.64+0x18] ;  /* 0x000018081c267981 */ /* 0x000f68000c1e1b00 */
[----:B------:R-:W5:Y:S04]  /*1970*/  LDG.E.64 R30, desc[UR8][R28.64+0x20] ;  /* 0x000020081c1e7981 */ /* 0x000f68000c1e1b00 */
[----:B------:R-:W5:Y:S04]  /*1980*/  LDG.E.64 R32, desc[UR8][R28.64+0x28] ;  /* 0x000028081c207981 */ /* 0x000f68000c1e1b00 */
[----:B------:R-:W5:Y:S01]  /*1990*/  LDG.E.64 R44, desc[UR8][R28.64+0x78] ;  /* 0x000078081c2c7981 */ /* 0x000f62000c1e1b00 */
[----:B--2---:R-:W-:-:S03]  /*19a0*/  DFMA R2, R34, R34, R2 ;  /* 0x000000222202722b */ /* 0x004fc60000000002 */
[----:B------:R-:W2:Y:S05]  /*19b0*/  LDG.E.64 R34, desc[UR8][R28.64+0x30] ;  /* 0x000030081c227981 */ /* 0x000eaa000c1e1b00 */
[----:B---3--:R-:W-:Y:S01]  /*19c0*/  DFMA R2, R36, R36, R2 ;  /* 0x000000242402722b */ /* 0x008fe20000000002 */
[----:B------:R-:W3:Y:S07]  /*19d0*/  LDG.E.64 R36, desc[UR8][R28.64+0x38] ;  /* 0x000038081c247981 */ /* 0x000eee000c1e1b00 */
[----:B----4-:R-:W-:Y:S01]  /*19e0*/  DFMA R2, R40, R40, R2 ;  /* 0x000000282802722b */ /* 0x010fe20000000002 */
[----:B------:R-:W4:Y:S07]  /*19f0*/  LDG.E.64 R40, desc[UR8][R28.64+0x40] ;  /* 0x000040081c287981 */ /* 0x000f2e000c1e1b00 */
[----:B-----5:R-:W-:Y:S01]  /*1a00*/  DFMA R2, R38, R38, R2 ;  /* 0x000000262602722b */ /* 0x020fe20000000002 */
[----:B------:R-:W5:Y:S07]  /*1a10*/  LDG.E.64 R38, desc[UR8][R28.64+0x48] ;  /* 0x000048081c267981 */ /* 0x000f6e000c1e1b00 */
[----:B------:R-:W-:-:S02]  /*1a20*/  DFMA R30, R30, R30, R2 ;  /* 0x0000001e1e1e722b */ /* 0x000fc40000000002 */
[----:B------:R-:W5:Y:S06]  /*1a30*/  LDG.E.64 R2, desc[UR8][R28.64+0x50] ;  /* 0x000050081c027981 */ /* 0x000f6c000c1e1b00 */
[----:B------:R-:W-:Y:S02]  /*1a40*/  DFMA R32, R32, R32, R30 ;  /* 0x000000202020722b */ /* 0x000fe4000000001e */
[----:B------:R-:W5:Y:S06]  /*1a50*/  LDG.E.64 R30, desc[UR8][R28.64+0x58] ;  /* 0x000058081c1e7981 */ /* 0x000f6c000c1e1b00 */
[----:B--2---:R-:W-:-:S02]  /*1a60*/  DFMA R34, R34, R34, R32 ;  /* 0x000000222222722b */ /* 0x004fc40000000020 */
[----:B------:R-:W2:Y:S06]  /*1a70*/  LDG.E.64 R32, desc[UR8][R28.64+0x60] ;  /* 0x000060081c207981 */ /* 0x000eac000c1e1b00 */
[----:B---3--:R-:W-:Y:S02]  /*1a80*/  DFMA R36, R36, R36, R34 ;  /* 0x000000242424722b */ /* 0x008fe40000000022 */
[----:B------:R-:W3:Y:S06]  /*1a90*/  LDG.E.64 R34, desc[UR8][R28.64+0x68] ;  /* 0x000068081c227981 */ /* 0x000eec000c1e1b00 */
[----:B----4-:R-:W-:-:S02]  /*1aa0*/  DFMA R40, R40, R40, R36 ;  /* 0x000000282828722b */ /* 0x010fc40000000024 */
[----:B------:R-:W4:Y:S06]  /*1ab0*/  LDG.E.64 R36, desc[UR8][R28.64+0x70] ;  /* 0x000070081c247981 */ /* 0x000f2c000c1e1b00 */
[----:B-----5:R-:W-:-:S08]  /*1ac0*/  DFMA R40, R38, R38, R40 ;  /* 0x000000262628722b */ /* 0x020fd00000000028 */
[----:B------:R-:W-:-:S08]  /*1ad0*/  DFMA R40, R2, R2, R40 ;  /* 0x000000020228722b */ /* 0x000fd00000000028 */
[----:B------:R-:W-:Y:S01]  /*1ae0*/  DFMA R40, R30, R30, R40 ;  /* 0x0000001e1e28722b */ /* 0x000fe20000000028 */
[----:B------:R-:W-:-:S05]  /*1af0*/  VIADD R42, R42, 0x10 ;  /* 0x000000102a2a7836 */ /* 0x000fca0000000000 */
[----:B------:R-:W-:Y:S02]  /*1b00*/  ISETP.NE.AND P0, PT, R42, R7, PT ;  /* 0x000000072a00720c */ /* 0x000fe40003f05270 */
[----:B--2---:R-:W-:-:S08]  /*1b10*/  DFMA R40, R32, R32, R40 ;  /* 0x000000202028722b */ /* 0x004fd00000000028 */
[----:B---3--:R-:W-:-:S08]  /*1b20*/  DFMA R40, R34, R34, R40 ;  /* 0x000000222228722b */ /* 0x008fd00000000028 */
[----:B----4-:R-:W-:-:S08]  /*1b30*/  DFMA R40, R36, R36, R40 ;  /* 0x000000242428722b */ /* 0x010fd00000000028 */
[----:B------:R-:W-:Y:S01]  /*1b40*/  DFMA R2, R44, R44, R40 ;  /* 0x0000002c2c02722b */ /* 0x000fe20000000028 */
[----:B------:R-:W-:Y:S10]  /*1b50*/  @P0 BRA `(.L_x_21) ;  /* 0xfffffffc00700947 */ /* 0x000ff4000383ffff */
[----:B------:R-:W-:-:S07]  /*1b60*/  MOV R43, R7 ;  /* 0x00000007002b7202 */ /* 0x000fce0000000f00 */
.L_x_20:
        /* <DEDUP_REMOVED lines=14> */
[----:B---3--:R-:W-:-:S08]  /*1c50*/  DFMA R40, R28, R28, R40 ;  /* 0x0000001c1c28722b */ /* 0x008fd00000000028 */
[----:B----4-:R-:W-:-:S08]  /*1c60*/  DFMA R40, R30, R30, R40 ;  /* 0x0000001e1e28722b */ /* 0x010fd00000000028 */
[----:B-----5:R-:W-:-:S08]  /*1c70*/  DFMA R40, R32, R32, R40 ;  /* 0x000000202028722b */ /* 0x020fd00000000028 */
[----:B------:R-:W-:-:S08]  /*1c80*/  DFMA R40, R34, R34, R40 ;  /* 0x000000222228722b */ /* 0x000fd00000000028 */
[----:B------:R-:W-:Y:S01]  /*1c90*/  DFMA R40, R36, R36, R40 ;  /* 0x000000242428722b */ /* 0x000fe20000000028 */
[----:B------:R-:W-:-:S07]  /*1ca0*/  VIADD R43, R43, 0x8 ;  /* 0x000000082b2b7836 */ /* 0x000fce0000000000 */
[----:B--2---:R-:W-:-:S08]  /*1cb0*/  DFMA R2, R2, R2, R40 ;  /* 0x000000020202722b */ /* 0x004fd00000000028 */
[----:B------:R-:W-:-:S11]  /*1cc0*/  DFMA R2, R44, R44, R2 ;  /* 0x0000002c2c02722b */ /* 0x000fd60000000002 */
.L_x_23:
        /* <DEDUP_REMOVED lines=10> */
[----:B--2---:R-:W-:-:S08]  /*1d70*/  DFMA R2, R28, R28, R2 ;  /* 0x0000001c1c02722b */ /* 0x004fd00000000002 */
[----:B---3--:R-:W-:-:S08]  /*1d80*/  DFMA R2, R30, R30, R2 ;  /* 0x0000001e1e02722b */ /* 0x008fd00000000002 */
[----:B----4-:R-:W-:-:S08]  /*1d90*/  DFMA R2, R32, R32, R2 ;  /* 0x000000202002722b */ /* 0x010fd00000000002 */
[----:B-----5:R-:W-:-:S11]  /*1da0*/  DFMA R2, R34, R34, R2 ;  /* 0x000000222202722b */ /* 0x020fd60000000002 */
.L_x_24:
[----:B------:R-:W-:Y:S05]  /*1db0*/  @!P2 BRA `(.L_x_22) ;  /* 0x000000000028a947 */ /* 0x000fea0003800000 */
[----:B------:R-:W-:-:S05]  /*1dc0*/  IMAD.WIDE.U32 R32, R43, 0x8, R18 ;  /* 0x000000082b207825 */ /* 0x000fca00078e0012 */
[----:B------:R-:W2:Y:S01]  /*1dd0*/  LDG.E.64 R28, desc[UR8][R32.64] ;  /* 0x00000008201c7981 */ /* 0x000ea2000c1e1b00 */
[----:B------:R-:W-:Y:S01]  /*1de0*/  ISETP.NE.AND P0, PT, R8, 0x1, PT ;  /* 0x000000010800780c */ /* 0x000fe20003f05270 */
[----:B--2---:R-:W-:-:S12]  /*1df0*/  DFMA R2, R28, R28, R2 ;  /* 0x0000001c1c02722b */ /* 0x004fd80000000002 */
[----:B------:R-:W-:Y:S05]  /*1e00*/  @!P0 BRA `(.L_x_22) ;  /* 0x0000000000148947 */ /* 0x000fea0003800000 */
[----:B------:R-:W-:Y:S01]  /*1e10*/  ISETP.NE.AND P0, PT, R8, 0x2, PT ;  /* 0x000000020800780c */ /* 0x000fe20003f05270 */
[----:B------:R-:W2:-:S12]  /*1e20*/  LDG.E.64 R28, desc[UR8][R32.64+0x8] ;  /* 0x00000808201c7981 */ /* 0x000e98000c1e1b00 */
[----:B------:R-:W3:Y:S01]  /*1e30*/  @P0 LDG.E.64 R30, desc[UR8][R32.64+0x10] ;  /* 0x00001008201e0981 */ /* 0x000ee2000c1e1b00 */
[----:B--2---:R-:W-:-:S08]  /*1e40*/  DFMA R2, R28, R28, R2 ;  /* 0x0000001c1c02722b */ /* 0x004fd00000000002 */
[----:B---3--:R-:W-:-:S11]  /*1e50*/  @P0 DFMA R2, R30, R30, R2 ;  /* 0x0000001e1e02022b */ /* 0x008fd60000000002 */
.L_x_22:
[----:B------:R-:W-:Y:S01]  /*1e60*/  IMAD.MOV.U32 R45, RZ, RZ, RZ ;  /* 0x000000ffff2d7224 */ /* 0x000fe200078e00ff */
[----:B------:R-:W-:Y:S01]  /*1e70*/  CS2R R36, SRZ ;  /* 0x0000000000247805 */ /* 0x000fe2000001ff00 */
[----:B------:R-:W-:Y:S06]  /*1e80*/  BRA.U !UP0, `(.L_x_25) ;  /* 0x00000001089c7547 */ /* 0x000fec000b800000 */
[----:B------:R-:W-:Y:S02]  /*1e90*/  MOV R42, RZ ;  /* 0x000000ff002a7202 */ /* 0x000fe40000000f00 */
[----:B------:R-:W-:-:S07]  /*1ea0*/  CS2R R36, SRZ ;  /* 0x0000000000247805 */ /* 0x000fce000001ff00 */
.L_x_26:
[----:B------:R-:W-:-:S05]  /*1eb0*/  IMAD.WIDE.U32 R28, R42, 0x8, R18 ;  /* 0x000000082a1c7825 */ /* 0x000fca00078e0012 */
[----:B------:R-:W2:Y:S04]  /*1ec0*/  LDG.E.64 R30, desc[UR8][R28.64] ;  /* 0x000000081c1e7981 */ /* 0x000ea8000c1e1b00 */
[----:B------:R-:W3:Y:S04]  /*1ed0*/  LDG.E.64 R32, desc[UR8][R28.64+0x8] ;  /* 0x000008081c207981 */ /* 0x000ee8000c1e1b00 */
[----:B------:R-:W4:Y:S04]  /*1ee0*/  LDG.E.64 R34, desc[UR8][R28.64+0x10] ;  /* 0x000010081c227981 */ /* 0x000f28000c1e1b00 */
[----:B------:R-:W5:Y:S04]  /*1ef0*/  LDG.E.64 R40, desc[UR8][R28.64+0x18] ;  /* 0x000018081c287981 */ /* 0x000f68000c1e1b00 */
[----:B------:R-:W5:Y:S04]  /*1f00*/  LDG.E.64 R38, desc[UR8][R28.64+0x20] ;  /* 0x000020081c267981 */ /* 0x000f68000c1e1b00 */
[----:B------:R-:W5:Y:S01]  /*1f10*/  LDG.E.64 R44, desc[UR8][R28.64+0x78] ;  /* 0x000078081c2c7981 */ /* 0x000f62000c1e1b00 */
[----:B--2---:R-:W-:-:S03]  /*1f20*/  DADD R36, R30, R36 ;  /* 0x000000001e247229 */ /* 0x004fc60000000024 */
[----:B------:R-:W2:Y:S05]  /*1f30*/  LDG.E.64 R30, desc[UR8][R28.64+0x28] ;  /* 0x000028081c1e7981 */ /* 0x000eaa000c1e1b00 */
[----:B---3--:R-:W-:Y:S01]  /*1f40*/  DADD R36, R36, R32 ;  /* 0x0000000024247229 */ /* 0x008fe20000000020 */
[----:B------:R-:W3:Y:S07]  /*1f50*/  LDG.E.64 R32, desc[UR8][R28.64+0x30] ;  /* 0x000030081c207981 */ /* 0x000eee000c1e1b00 */
[----:B----4-:R-:W-:Y:S01]  /*1f60*/  DADD R36, R36, R34 ;  /* 0x0000000024247229 */ /* 0x010fe20000000022 */
[----:B------:R-:W4:Y:S07]  /*1f70*/  LDG.E.64 R34, desc[UR8][R28.64+0x38] ;  /* 0x000038081c227981 */ /* 0x000f2e000c1e1b00 */
[----:B-----5:R-:W-:-:S02]  /*1f80*/  DADD R40, R36, R40 ;  /* 0x0000000024287229 */ /* 0x020fc40000000028 */
[----:B------:R-:W5:Y:S06]  /*1f90*/  LDG.E.64 R36, desc[UR8][R28.64+0x40] ;  /* 0x000040081c247981 */ /* 0x000f6c000c1e1b00 */
[----:B------:R-:W-:Y:S02]  /*1fa0*/  DADD R38, R40, R38 ;  /* 0x0000000028267229 */ /* 0x000fe40000000026 */
[----:B------:R-:W5:Y:S06]  /*1fb0*/  LDG.E.64 R40, desc[UR8][R28.64+0x48] ;  /* 0x000048081c287981 */ /* 0x000f6c000c1e1b00 */
[----:B--2---:R-:W-:-:S02]  /*1fc0*/  DADD R30, R38, R30 ;  /* 0x00000000261e7229 */ /* 0x004fc4000000001e */
[----:B------:R-:W2:Y:S06]  /*1fd0*/  LDG.E.64 R38, desc[UR8][R28.64+0x50] ;  /* 0x000050081c267981 */ /* 0x000eac000c1e1b00 */
[----:B---3--:R-:W-:Y:S02]  /*1fe0*/  DADD R32, R30, R32 ;  /* 0x000000001e207229 */ /* 0x008fe40000000020 */
[----:B------:R-:W3:Y:S06]  /*1ff0*/  LDG.E.64 R30, desc[UR8][R28.64+0x58] ;  /* 0x000058081c1e7981 */ /* 0x000eec000c1e1b00 */
[----:B----4-:R-:W-:-:S02]  /*2000*/  DADD R34, R32, R34 ;  /* 0x0000000020227229 */ /* 0x010fc40000000022 */
[----:B------:R-:W4:Y:S06]  /*2010*/  LDG.E.64 R32, desc[UR8][R28.64+0x60] ;  /* 0x000060081c207981 */ /* 0x000f2c000c1e1b00 */
[----:B-----5:R-:W-:Y:S02]  /*2020*/  DADD R36, R34, R36 ;  /* 0x0000000022247229 */ /* 0x020fe40000000024 */
[----:B------:R-:W5:Y:S06]  /*2030*/  LDG.E.64 R34, desc[UR8][R28.64+0x68] ;  /* 0x000068081c227981 */ /* 0x000f6c000c1e1b00 */
[----:B------:R-:W-:-:S02]  /*2040*/  DADD R40, R36, R40 ;  /* 0x0000000024287229 */ /* 0x000fc40000000028 */
[----:B------:R-:W5:Y:S01]  /*2050*/  LDG.E.64 R36, desc[UR8][R28.64+0x70] ;  /* 0x000070081c247981 */ /* 0x000f62000c1e1b00 */
[----:B------:R-:W-:-:S05]  /*2060*/  VIADD R42, R42, 0x10 ;  /* 0x000000102a2a7836 */ /* 0x000fca0000000000 */
[----:B------:R-:W-:Y:S01]  /*2070*/  ISETP.NE.AND P0, PT, R42, R7, PT ;  /* 0x000000072a00720c */ /* 0x000fe20003f05270 */
[----:B--2---:R-:W-:-:S08]  /*2080*/  DADD R38, R40, R38 ;  /* 0x0000000028267229 */ /* 0x004fd00000000026 */
[----:B---3--:R-:W-:-:S08]  /*2090*/  DADD R30, R38, R30 ;  /* 0x00000000261e7229 */ /* 0x008fd0000000001e */
[----:B----4-:R-:W-:-:S08]  /*20a0*/  DADD R30, R30, R32 ;  /* 0x000000001e1e7229 */ /* 0x010fd00000000020 */
[----:B-----5:R-:W-:-:S08]  /*20b0*/  DADD R30, R30, R34 ;  /* 0x000000001e1e7229 */ /* 0x020fd00000000022 */
[----:B------:R-:W-:-:S08]  /*20c0*/  DADD R36, R30, R36 ;  /* 0x000000001e247229 */ /* 0x000fd00000000024 */
[----:B------:R-:W-:Y:S01]  /*20d0*/  DADD R36, R36, R44 ;  /* 0x0000000024247229 */ /* 0x000fe2000000002c */
[----:B------:R-:W-:Y:S10]  /*20e0*/  @P0 BRA `(.L_x_26) ;  /* 0xfffffffc00700947 */ /* 0x000ff4000383ffff */
[----:B------:R-:W-:-:S07]  /*20f0*/  IMAD.MOV.U32 R45, RZ, RZ, R7 ;  /* 0x000000ffff2d7224 */ /* 0x000fce00078e0007 */
.L_x_25:
        /* <DEDUP_REMOVED lines=13> */
[----:B---3--:R-:W-:Y:S02]  /*21d0*/  DADD R40, R36, R40 ;  /* 0x0000000024287229 */ /* 0x008fe40000000028 */
[----:B------:R-:W3:Y:S06]  /*21e0*/  LDG.E.64 R36, desc[UR8][R42.64+0x30] ;  /* 0x000030082a247981 */ /* 0x000eec000c1e1b00 */
[----:B----4-:R-:W-:-:S08]  /*21f0*/  DADD R28, R40, R28 ;  /* 0x00000000281c7229 */ /* 0x010fd0000000001c */
[----:B-----5:R-:W-:-:S08]  /*2200*/  DADD R28, R28, R34 ;  /* 0x000000001c1c7229 */ /* 0x020fd00000000022 */
[----:B------:R-:W-:Y:S01]  /*2210*/  DADD R28, R28, R32 ;  /* 0x000000001c1c7229 */ /* 0x000fe20000000020 */
[----:B------:R-:W-:-:S07]  /*2220*/  VIADD R45, R45, 0x8 ;  /* 0x000000082d2d7836 */ /* 0x000fce0000000000 */
[----:B--2---:R-:W-:-:S08]  /*2230*/  DADD R28, R28, R30 ;  /* 0x000000001c1c7229 */ /* 0x004fd0000000001e */
[----:B---3--:R-:W-:-:S08]  /*2240*/  DADD R36, R28, R36 ;  /* 0x000000001c247229 */ /* 0x008fd00000000024 */
[----:B------:R-:W-:-:S11]  /*2250*/  DADD R36, R36, R38 ;  /* 0x0000000024247229 */ /* 0x000fd60000000026 */
.L_x_28:
        /* <DEDUP_REMOVED lines=14> */
.L_x_29:
        /* <DEDUP_REMOVED lines=11> */
.L_x_27:
[----:B------:R-:W0:Y:S01]  /*23f0*/  MUFU.RCP64H R29, UR11 ;  /* 0x0000000b001d7d08 */ /* 0x000e220008001800 */
[----:B------:R-:W-:Y:S01]  /*2400*/  IMAD.U32 R30, RZ, RZ, UR10 ;  /* 0x0000000aff1e7e24 */ /* 0x000fe2000f8e00ff */
[----:B------:R-:W-:Y:S01]  /*2410*/  FSETP.GEU.AND P2, PT, |R37|, 6.5827683646048100446e-37, PT ;  /* 0x036000002500780b */ /* 0x000fe20003f4e200 */
[----:B------:R-:W-:Y:S01]  /*2420*/  IMAD.U32 R31, RZ, RZ, UR11 ;  /* 0x0000000bff1f7e24 */ /* 0x000fe2000f8e00ff */
[----:B------:R-:W-:Y:S01]  /*2430*/  BSSY.RECONVERGENT B1, `(.L_x_30) ;  /* 0x0000018000017945 */ /* 0x000fe20003800200 */
[----:B------:R-:W-:-:S06]  /*2440*/  IMAD.MOV.U32 R28, RZ, RZ, 0x1 ;  /* 0x00000001ff1c7424 */ /* 0x000fcc00078e00ff */
[----:B0-----:R-:W-:-:S08]  /*2450*/  DFMA R30, R28, -R30, 1 ;  /* 0x3ff000001c1e742b */ /* 0x001fd0000000081e */
[----:B------:R-:W-:-:S08]  /*2460*/  DFMA R30, R30, R30, R30 ;  /* 0x0000001e1e1e722b */ /* 0x000fd0000000001e */
[----:B------:R-:W-:Y:S01]  /*2470*/  DFMA R30, R28, R30, R28 ;  /* 0x0000001e1c1e722b */ /* 0x000fe2000000001c */
[----:B------:R-:W-:Y:S01]  /*2480*/  MOV R28, UR10 ;  /* 0x0000000a001c7c02 */ /* 0x000fe20008000f00 */
[----:B------:R-:W-:-:S06]  /*2490*/  IMAD.U32 R29, RZ, RZ, UR11 ;  /* 0x0000000bff1d7e24 */ /* 0x000fcc000f8e00ff */
[----:B------:R-:W-:-:S08]  /*24a0*/  DFMA R28, R30, -R28, 1 ;  /* 0x3ff000001e1c742b */ /* 0x000fd0000000081c */
[----:B------:R-:W-:-:S08]  /*24b0*/  DFMA R28, R30, R28, R30 ;  /* 0x0000001c1e1c722b */ /* 0x000fd0000000001e */
[----:B------:R-:W-:-:S08]  /*24c0*/  DMUL R30, R28, R36 ;  /* 0x000000241c1e7228 */ /* 0x000fd00000000000 */
[----:B------:R-:W-:-:S08]  /*24d0*/  DFMA R32, R30, -UR10, R36 ;  /* 0x8000000a1e207c2b */ /* 0x000fd00008000024 */
[----:B------:R-:W-:-:S10]  /*24e0*/  DFMA R30, R28, R32, R30 ;  /* 0x000000201c1e722b */ /* 0x000fd4000000001e */
[----:B------:R-:W-:-:S05]  /*24f0*/  FFMA R0, RZ, UR11, R31 ;  /* 0x0000000bff007c23 */ /* 0x000fca000800001f */
        /* <DEDUP_REMOVED lines=8> */
[----:B------:R-:W-:Y:S02]  /*2580*/  IMAD.MOV.U32 R34, RZ, RZ, R36 ;  /* 0x000000ffff227224 */ /* 0x000fe400078e0024 */
[----:B------:R-:W-:-:S07]  /*2590*/  IMAD.MOV.U32 R35, RZ, RZ, R37 ;  /* 0x000000ffff237224 */ /* 0x000fce00078e0025 */
[----:B------:R-:W-:Y:S05]  /*25a0*/  CALL.REL.NOINC `($__internal_0_$__cuda_sm20_div_rn_f64_full) ;  /* 0x00000038003c7944 */ /* 0x000fea0003c00000 */
.L_x_31:
[----:B------:R-:W-:Y:S05]  /*25b0*/  BSYNC.RECONVERGENT B1 ;  /* 0x0000000000017941 */ /* 0x000fea0003800200 */
.L_x_30:
[----:B------:R-:W0:Y:S01]  /*25c0*/  MUFU.RCP64H R29, UR13 ;  /* 0x0000000d001d7d08 */ /* 0x000e220008001800 */
[----:B------:R-:W-:Y:S01]  /*25d0*/  IMAD.U32 R32, RZ, RZ, UR12 ;  /* 0x0000000cff207e24 */ /* 0x000fe2000f8e00ff */
[----:B------:R-:W-:Y:S01]  /*25e0*/  DMUL R34, R30, UR10 ;  /* 0x0000000a1e227c28 */ /* 0x000fe20008000000 */
[----:B------:R-:W-:Y:S01]  /*25f0*/  IMAD.U32 R33, RZ, RZ, UR13 ;  /* 0x0000000dff217e24 */ /* 0x000fe2000f8e00ff */
[----:B------:R-:W-:Y:S01]  /*2600*/  BSSY.RECONVERGENT B1, `(.L_x_32) ;  /* 0x000001a000017945 */ /* 0x000fe20003800200 */
[----:B------:R-:W-:-:S05]  /*2610*/  IMAD.MOV.U32 R28, RZ, RZ, 0x1 ;  /* 0x00000001ff1c7424 */ /* 0x000fca00078e00ff */
[----:B------:R-:W-:Y:S02]  /*2620*/  DFMA R34, R34, -R30, R2 ;  /* 0x8000001e2222722b */ /* 0x000fe40000000002 */
[----:B0-----:R-:W-:-:S08]  /*2630*/  DFMA R32, R28, -R32, 1 ;  /* 0x3ff000001c20742b */ /* 0x001fd00000000820 */
[----:B------:R-:W-:Y:S01]  /*2640*/  FSETP.GEU.AND P2, PT, |R35|, 6.5827683646048100446e-37, PT ;  /* 0x036000002300780b */ /* 0x000fe20003f4e200 */
        /* <DEDUP_REMOVED lines=16> */
[----:B------:R-:W-:Y:S02]  /*2750*/  IMAD.U32 R32, RZ, RZ, UR12 ;  /* 0x0000000cff207e24 */ /* 0x000fe4000f8e00ff */
[----:B------:R-:W-:-:S07]  /*2760*/  IMAD.MOV.U32 R33, RZ, RZ, R3 ;  /* 0x000000ffff217224 */ /* 0x000fce00078e0003 */
[----:B------:R-:W-:Y:S05]  /*2770*/  CALL.REL.NOINC `($__internal_0_$__cuda_sm20_div_rn_f64_full) ;  /* 0x0000003400c87944 */ /* 0x000fea0003c00000 */
[----:B------:R-:W-:Y:S01]  /*2780*/  IMAD.MOV.U32 R2, RZ, RZ, R30 ;  /* 0x000000ffff027224 */ /* 0x000fe200078e001e */
[----:B------:R-:W-:-:S07]  /*2790*/  MOV R3, R31 ;  /* 0x0000001f00037202 */ /* 0x000fce0000000f00 */
.L_x_33:
[----:B------:R-:W-:Y:S05]  /*27a0*/  BSYNC.RECONVERGENT B1 ;  /* 0x0000000000017941 */ /* 0x000fea0003800200 */
.L_x_32:
[----:B------:R-:W-:Y:S01]  /*27b0*/  IMAD.MOV.U32 R45, RZ, RZ, RZ ;  /* 0x000000ffff2d7224 */ /* 0x000fe200078e00ff */
[----:B------:R-:W-:Y:S01]  /*27c0*/  CS2R R28, SRZ ;  /* 0x00000000001c7805 */ /* 0x000fe2000001ff00 */
[----:B------:R-:W-:Y:S06]  /*27d0*/  BRA.U !UP0, `(.L_x_34) ;  /* 0x00000001089c7547 */ /* 0x000fec000b800000 */
[----:B------:R-:W-:Y:S01]  /*27e0*/  IMAD.MOV.U32 R0, RZ, RZ, RZ ;  /* 0x000000ffff007224 */ /* 0x000fe200078e00ff */
[----:B------:R-:W-:-:S07]  /*27f0*/  CS2R R28, SRZ ;  /* 0x00000000001c7805 */ /* 0x000fce000001ff00 */
.L_x_35:
[----:B------:R-:W-:-:S05]  /*2800*/  IMAD.WIDE.U32 R30, R0, 0x8, R22 ;  /* 0x00000008001e7825 */ /* 0x000fca00078e0016 */
[----:B------:R-:W2:Y:S04]  /*2810*/  LDG.E.64 R34, desc[UR8][R30.64] ;  /* 0x000000081e227981 */ /* 0x000ea8000c1e1b00 */
[----:B------:R-:W3:Y:S04]  /*2820*/  LDG.E.64 R32, desc[UR8][R30.64+0x8] ;  /* 0x000008081e207981 */ /* 0x000ee8000c1e1b00 */
[----:B------:R-:W4:Y:S04]  /*2830*/  LDG.E.64 R38, desc[UR8][R30.64+0x10] ;  /* 0x000010081e267981 */ /* 0x000f28000c1e1b00 */
[----:B------:R-:W5:Y:S04]  /*2840*/  LDG.E.64 R40, desc[UR8][R30.64+0x18] ;  /* 0x000018081e287981 */ /* 0x000f68000c1e1b00 */
[----:B------:R-:W5:Y:S04]  /*2850*/  LDG.E.64 R36, desc[UR8][R30.64+0x20] ;  /* 0x000020081e247981 */ /* 0x000f68000c1e1b00 */
[----:B------:R-:W5:Y:S01]  /*2860*/  LDG.E.64 R42, desc[UR8][R30.64+0x78] ;  /* 0x000078081e2a7981 */ /* 0x000f62000c1e1b00 */
[----:B--2---:R-:W-:-:S03]  /*2870*/  DFMA R28, R34, R34, R28 ;  /* 0x00000022221c722b */ /* 0x004fc6000000001c */
[----:B------:R-:W2:Y:S05]  /*2880*/  LDG.E.64 R34, desc[UR8][R30.64+0x28] ;  /* 0x000028081e227981 */ /* 0x000eaa000c1e1b00 */
[----:B---3--:R-:W-:Y:S01]  /*2890*/  DFMA R28, R32, R32, R28 ;  /* 0x00000020201c722b */ /* 0x008fe2000000001c */
[----:B------:R-:W3:Y:S07]  /*28a0*/  LDG.E.64 R32, desc[UR8][R30.64+0x30] ;  /* 0x000030081e207981 */ /* 0x000eee000c1e1b00 */
[----:B----4-:R-:W-:-:S02]  /*28b0*/  DFMA R38, R38, R38, R28 ;  /* 0x000000262626722b */ /* 0x010fc4000000001c */
[----:B------:R-:W4:Y:S06]  /*28c0*/  LDG.E.64 R28, desc[UR8][R30.64+0x38] ;  /* 0x000038081e1c7981 */ /* 0x000f2c000c1e1b00 */
[----:B-----5:R-:W-:Y:S02]  /*28d0*/  DFMA R40, R40, R40, R38 ;  /* 0x000000282828722b */ /* 0x020fe40000000026 */
[----:B------:R-:W5:Y:S06]  /*28e0*/  LDG.E.64 R38, desc[UR8][R30.64+0x40] ;  /* 0x000040081e267981 */ /* 0x000f6c000c1e1b00 */
[----:B------:R-:W-:-:S02]  /*28f0*/  DFMA R36, R36, R36, R40 ;  /* 0x000000242424722b */ /* 0x000fc40000000028 */
[----:B------:R-:W5:Y:S06]  /*2900*/  LDG.E.64 R40, desc[UR8][R30.64+0x48] ;  /* 0x000048081e287981 */ /* 0x000f6c000c1e1b00 */
[----:B--2---:R-:W-:Y:S02]  /*2910*/  DFMA R34, R34, R34, R36 ;  /* 0x000000222222722b */ /* 0x004fe40000000024 */
[----:B------:R-:W2:Y:S06]  /*2920*/  LDG.E.64 R36, desc[UR8][R30.64+0x50] ;  /* 0x000050081e247981 */ /* 0x000eac000c1e1b00 */
[----:B---3--:R-:W-:-:S02]  /*2930*/  DFMA R32, R32, R32, R34 ;  /* 0x000000202020722b */ /* 0x008fc40000000022 */
[----:B------:R-:W3:Y:S06]  /*2940*/  LDG.E.64 R34, desc[UR8][R30.64+0x58] ;  /* 0x000058081e227981 */ /* 0x000eec000c1e1b00 */
[----:B----4-:R-:W-:Y:S02]  /*2950*/  DFMA R28, R28, R28, R32 ;  /* 0x0000001c1c1c722b */ /* 0x010fe40000000020 */
[----:B------:R-:W4:Y:S06]  /*2960*/  LDG.E.64 R32, desc[UR8][R30.64+0x60] ;  /* 0x000060081e207981 */ /* 0x000f2c000c1e1b00 */
[----:B-----5:R-:W-:-:S02]  /*2970*/  DFMA R38, R38, R38, R28 ;  /* 0x000000262626722b */ /* 0x020fc4000000001c */
[----:B------:R-:W5:Y:S06]  /*2980*/  LDG.E.64 R28, desc[UR8][R30.64+0x68] ;  /* 0x000068081e1c7981 */ /* 0x000f6c000c1e1b00 */
[----:B------:R-:W-:Y:S02]  /*2990*/  DFMA R40, R40, R40, R38 ;  /* 0x000000282828722b */ /* 0x000fe40000000026 */
[----:B------:R-:W5:Y:S01]  /*29a0*/  LDG.E.64 R38, desc[UR8][R30.64+0x70] ;  /* 0x000070081e267981 */ /* 0x000f62000c1e1b00 */
[----:B------:R-:W-:-:S05]  /*29b0*/  VIADD R0, R0, 0x10 ;  /* 0x0000001000007836 */ /* 0x000fca0000000000 */
[----:B------:R-:W-:Y:S01]  /*29c0*/  ISETP.NE.AND P0, PT, R0, R7, PT ;  /* 0x000000070000720c */ /* 0x000fe20003f05270 */
[----:B--2---:R-:W-:-:S08]  /*29d0*/  DFMA R40, R36, R36, R40 ;  /* 0x000000242428722b */ /* 0x004fd00000000028 */
[----:B---3--:R-:W-:-:S08]  /*29e0*/  DFMA R40, R34, R34, R40 ;  /* 0x000000222228722b */ /* 0x008fd00000000028 */
[----:B----4-:R-:W-:-:S08]  /*29f0*/  DFMA R40, R32, R32, R40 ;  /* 0x000000202028722b */ /* 0x010fd00000000028 */
[----:B-----5:R-:W-:-:S08]  /*2a00*/  DFMA R40, R28, R28, R40 ;  /* 0x0000001c1c28722b */ /* 0x020fd00000000028 */
[----:B------:R-:W-:-:S08]  /*2a10*/  DFMA R40, R38, R38, R40 ;  /* 0x000000262628722b */ /* 0x000fd00000000028 */
[----:B------:R-:W-:Y:S01]  /*2a20*/  DFMA R28, R42, R42, R40 ;  /* 0x0000002a2a1c722b */ /* 0x000fe20000000028 */
[----:B------:R-:W-:Y:S10]  /*2a30*/  @P0 BRA `(.L_x_35) ;  /* 0xfffffffc00700947 */ /* 0x000ff4000383ffff */
[----:B------:R-:W-:-:S07]  /*2a40*/  MOV R45, R7 ;  /* 0x00000007002d7202 */ /* 0x000fce0000000f00 */
.L_x_34:
        /* <DEDUP_REMOVED lines=13> */
[----:B---3--:R-:W-:Y:S02]  /*2b20*/  DFMA R40, R40, R40, R38 ;  /* 0x000000282828722b */ /* 0x008fe40000000026 */
[----:B------:R-:W3:Y:S06]  /*2b30*/  LDG.E.64 R38, desc[UR8][R36.64+0x30] ;  /* 0x0000300824267981 */ /* 0x000eec000c1e1b00 */
[----:B----4-:R-:W-:-:S08]  /*2b40*/  DFMA R40, R34, R34, R40 ;  /* 0x000000222228722b */ /* 0x010fd00000000028 */
[----:B-----5:R-:W-:-:S08]  /*2b50*/  DFMA R40, R32, R32, R40 ;  /* 0x000000202028722b */ /* 0x020fd00000000028 */
[----:B------:R-:W-:Y:S01]  /*2b60*/  DFMA R40, R30, R30, R40 ;  /* 0x0000001e1e28722b */ /* 0x000fe20000000028 */
[----:B------:R-:W-:-:S07]  /*2b70*/  VIADD R45, R45, 0x8 ;  /* 0x000000082d2d7836 */ /* 0x000fce0000000000 */
[----:B--2---:R-:W-:-:S08]  /*2b80*/  DFMA R40, R28, R28, R40 ;  /* 0x0000001c1c28722b */ /* 0x004fd00000000028 */
[----:B---3--:R-:W-:-:S08]  /*2b90*/  DFMA R40, R38, R38, R40 ;  /* 0x000000262628722b */ /* 0x008fd00000000028 */
[----:B------:R-:W-:-:S11]  /*2ba0*/  DFMA R28, R42, R42, R40 ;  /* 0x0000002a2a1c722b */ /* 0x000fd60000000028 */
.L_x_37:
[----:B------:R-:W-:Y:S05]  /*2bb0*/  @!P2 BRA `(.L_x_36) ;  /* 0x000000000064a947 */ /* 0x000fea0003800000 */
[----:B------:R-:W-:Y:S01]  /*2bc0*/  VIADD R0, R6, 0xffffffff ;  /* 0xffffffff06007836 */ /* 0x000fe20000000000 */
[----:B------:R-:W-:-:S04]  /*2bd0*/  ISETP.NE.AND P2, PT, R8, RZ, PT ;  /* 0x000000ff0800720c */ /* 0x000fc80003f45270 */
[----:B------:R-:W-:-:S13]  /*2be0*/  ISETP.GE.U32.AND P0, PT, R0, 0x3, PT ;  /* 0x000000030000780c */ /* 0x000fda0003f06070 */
        /* <DEDUP_REMOVED lines=11> */
.L_x_38:
        /* <DEDUP_REMOVED lines=11> */
.L_x_36:
[----:B------:R-:W-:Y:S02]  /*2d50*/  MOV R45, RZ ;  /* 0x000000ff002d7202 */ /* 0x000fe40000000f00 */
[----:B------:R-:W-:Y:S01]  /*2d60*/  CS2R R34, SRZ ;  /* 0x0000000000227805 */ /* 0x000fe2000001ff00 */
[----:B------:R-:W-:Y:S06]  /*2d70*/  BRA.U !UP0, `(.L_x_39) ;  /* 0x00000001089c7547 */ /* 0x000fec000b800000 */
[----:B------:R-:W-:Y:S01]  /*2d80*/  IMAD.MOV.U32 R0, RZ, RZ, RZ ;  /* 0x000000ffff007224 */ /* 0x000fe200078e00ff */
[----:B------:R-:W-:-:S07]  /*2d90*/  CS2R R34, SRZ ;  /* 0x0000000000227805 */ /* 0x000fce000001ff00 */
.L_x_40:
[----:B------:R-:W-:-:S05]  /*2da0*/  IMAD.WIDE.U32 R30, R0, 0x8, R22 ;  /* 0x00000008001e7825 */ /* 0x000fca00078e0016 */
[----:B------:R-:W2:Y:S04]  /*2db0*/  LDG.E.64 R38, desc[UR8][R30.64] ;  /* 0x000000081e267981 */ /* 0x000ea8000c1e1b00 */
[----:B------:R-:W3:Y:S04]  /*2dc0*/  LDG.E.64 R40, desc[UR8][R30.64+0x8] ;  /* 0x000008081e287981 */ /* 0x000ee8000c1e1b00 */
[----:B------:R-:W4:Y:S04]  /*2dd0*/  LDG.E.64 R32, desc[UR8][R30.64+0x10] ;  /* 0x000010081e207981 */ /* 0x000f28000c1e1b00 */
        /* <DEDUP_REMOVED lines=8> */
[----:B-----5:R-:W-:Y:S01]  /*2e60*/  DADD R34, R34, R36 ;  /* 0x0000000022227229 */ /* 0x020fe20000000024 */
[----:B------:R-:W5:Y:S07]  /*2e70*/  LDG.E.64 R36, desc[UR8][R30.64+0x38] ;  /* 0x000038081e247981 */ /* 0x000f6e000c1e1b00 */
        /* <DEDUP_REMOVED lines=8> */
[----:B--2---:R-:W-:-:S02]  /*2f00*/  DADD R34, R36, R34 ;  /* 0x0000000024227229 */ /* 0x004fc40000000022 */
[----:B------:R-:W2:Y:S06]  /*2f10*/  LDG.E.64 R36, desc[UR8][R30.64+0x60] ;  /* 0x000060081e247981 */ /* 0x000eac000c1e1b00 */
[----:B---3--:R-:W-:Y:S02]  /*2f20*/  DADD R38, R34, R38 ;  /* 0x0000000022267229 */ /* 0x008fe40000000026 */
[----:B------:R-:W3:Y:S06]  /*2f30*/  LDG.E.64 R34, desc[UR8][R30.64+0x68] ;  /* 0x000068081e227981 */ /* 0x000eec000c1e1b00 */
[----:B----4-:R-:W-:-:S02]  /*2f40*/  DADD R40, R38, R40 ;  /* 0x0000000026287229 */ /* 0x010fc40000000028 */
[----:B------:R-:W4:Y:S06]  /*2f50*/  LDG.E.64 R38, desc[UR8][R30.64+0x70] ;  /* 0x000070081e267981 */ /* 0x000f2c000c1e1b00 */
[----:B-----5:R-:W-:Y:S01]  /*2f60*/  DADD R32, R40, R32 ;  /* 0x0000000028207229 */ /* 0x020fe20000000020 */
[----:B------:R-:W-:-:S05]  /*2f70*/  VIADD R0, R0, 0x10 ;  /* 0x0000001000007836 */ /* 0x000fca0000000000 */
[----:B------:R-:W-:Y:S02]  /*2f80*/  ISETP.NE.AND P0, PT, R0, R7, PT ;  /* 0x000000070000720c */ /* 0x000fe40003f05270 */
[----:B--2---:R-:W-:-:S08]  /*2f90*/  DADD R32, R32, R36 ;  /* 0x0000000020207229 */ /* 0x004fd00000000024 */
[----:B---3--:R-:W-:-:S08]  /*2fa0*/  DADD R32, R32, R34 ;  /* 0x0000000020207229 */ /* 0x008fd00000000022 */
[----:B----4-:R-:W-:-:S08]  /*2fb0*/  DADD R32, R32, R38 ;  /* 0x0000000020207229 */ /* 0x010fd00000000026 */
[----:B------:R-:W-:Y:S01]  /*2fc0*/  DADD R34, R32, R42 ;  /* 0x0000000020227229 */ /* 0x000fe2000000002a */
[----:B------:R-:W-:Y:S10]  /*2fd0*/  @P0 BRA `(.L_x_40) ;  /* 0xfffffffc00700947 */ /* 0x000ff4000383ffff */
[----:B------:R-:W-:-:S07]  /*2fe0*/  IMAD.MOV.U32 R45, RZ, RZ, R7 ;  /* 0x000000ffff2d7224 */ /* 0x000fce00078e0007 */
.L_x_39:
        /* <DEDUP_REMOVED lines=16> */
[----:B-----5:R-:W-:Y:S01]  /*30f0*/  DADD R30, R40, R30 ;  /* 0x00000000281e7229 */ /* 0x020fe2000000001e */
[----:B------:R-:W-:-:S07]  /*3100*/  IADD3 R45, PT, PT, R45, 0x8, RZ ;  /* 0x000000082d2d7810 */ /* 0x000fce0007ffe0ff */
[----:B--2---:R-:W-:-:S08]  /*3110*/  DADD R30, R30, R34 ;  /* 0x000000001e1e7229 */ /* 0x004fd00000000022 */
[----:B---3--:R-:W-:-:S08]  /*3120*/  DADD R30, R30, R32 ;  /* 0x000000001e1e7229 */ /* 0x008fd00000000020 */
[----:B----4-:R-:W-:-:S08]  /*3130*/  DADD R30, R30, R36 ;  /* 0x000000001e1e7229 */ /* 0x010fd00000000024 */
[----:B------:R-:W-:-:S11]  /*3140*/  DADD R34, R30, R38 ;  /* 0x000000001e227229 */ /* 0x000fd60000000026 */
.L_x_42:
        /* <DEDUP_REMOVED lines=15> */
.L_x_43:
        /* <DEDUP_REMOVED lines=11> */
.L_x_41:
[----:B------:R-:W0:Y:S01]  /*32f0*/  MUFU.RCP64H R23, UR11 ;  /* 0x0000000b00177d08 */ /* 0x000e220008001800 */
[----:B------:R-:W-:Y:S01]  /*3300*/  IMAD.U32 R30, RZ, RZ, UR10 ;  /* 0x0000000aff1e7e24 */ /* 0x000fe2000f8e00ff */
[----:B------:R-:W-:Y:S01]  /*3310*/  MOV R31, UR11 ;  /* 0x0000000b001f7c02 */ /* 0x000fe20008000f00 */
[----:B------:R-:W-:Y:S01]  /*3320*/  IMAD.MOV.U32 R22, RZ, RZ, 0x1 ;  /* 0x00000001ff167424 */ /* 0x000fe200078e00ff */
[----:B------:R-:W-:Y:S01]  /*3330*/  FSETP.GEU.AND P1, PT, |R35|, 6.5827683646048100446e-37, PT ;  /* 0x036000002300780b */ /* 0x000fe20003f2e200 */
[----:B------:R-:W-:Y:S04]  /*3340*/  BSSY.RECONVERGENT B1, `(.L_x_44) ;  /* 0x0000015000017945 */ /* 0x000fe80003800200 */
[----:B0-----:R-:W-:-:S08]  /*3350*/  DFMA R30, R22, -R30, 1 ;  /* 0x3ff00000161e742b */ /* 0x001fd0000000081e */
[----:B------:R-:W-:-:S08]  /*3360*/  DFMA R30, R30, R30, R30 ;  /* 0x0000001e1e1e722b */ /* 0x000fd0000000001e */
[----:B------:R-:W-:Y:S01]  /*3370*/  DFMA R30, R22, R30, R22 ;  /* 0x0000001e161e722b */ /* 0x000fe20000000016 */
[----:B------:R-:W-:Y:S02]  /*3380*/  IMAD.U32 R22, RZ, RZ, UR10 ;  /* 0x0000000aff167e24 */ /* 0x000fe4000f8e00ff */
        /* <DEDUP_REMOVED lines=14> */
[----:B------:R-:W-:-:S07]  /*3470*/  MOV R33, R23 ;  /* 0x0000001700217202 */ /* 0x000fce0000000f00 */
[----:B------:R-:W-:Y:S05]  /*3480*/  CALL.REL.NOINC `($__internal_0_$__cuda_sm20_div_rn_f64_full) ;  /* 0x0000002800847944 */ /* 0x000fea0003c00000 */
.L_x_45:
[----:B------:R-:W-:Y:S05]  /*3490*/  BSYNC.RECONVERGENT B1 ;  /* 0x0000000000017941 */ /* 0x000fea0003800200 */
.L_x_44:
        /* <DEDUP_REMOVED lines=30> */
.L_x_47:
[----:B------:R-:W-:Y:S05]  /*3680*/  BSYNC.RECONVERGENT B1 ;  /* 0x0000000000017941 */ /* 0x000fea0003800200 */
.L_x_46:
[----:B------:R-:W0:Y:S01]  /*3690*/  MUFU.RSQ64H R33, R39 ;  /* 0x0000002700217308 */ /* 0x000e220000001c00 */
[----:B------:R-:W-:Y:S01]  /*36a0*/  VIADD R32, R39, 0xfcb00000 ;  /* 0xfcb0000027207836 */ /* 0x000fe20000000000 */
[----:B------:R-:W-:Y:S01]  /*36b0*/  BSSY.RECONVERGENT B0, `(.L_x_48) ;  /* 0x0000018000007945 */ /* 0x000fe20003800200 */
[----:B------:R-:W-:Y:S02]  /*36c0*/  IMAD.MOV.U32 R28, RZ, RZ, 0x0 ;  /* 0x00000000ff1c7424 */ /* 0x000fe400078e00ff */
[----:B------:R-:W-:Y:S01]  /*36d0*/  IMAD.MOV.U32 R29, RZ, RZ, 0x3fd80000 ;  /* 0x3fd80000ff1d7424 */ /* 0x000fe200078e00ff */
[----:B------:R-:W-:Y:S01]  /*36e0*/  ISETP.GE.U32.AND P0, PT, R32, 0x7ca00000, PT ;  /* 0x7ca000002000780c */ /* 0x000fe20003f06070 */
[----:B0-----:R-:W-:-:S08]  /*36f0*/  DMUL R22, R32, R32 ;  /* 0x0000002020167228 */ /* 0x001fd00000000000 */
[----:B------:R-:W-:-:S08]  /*3700*/  DFMA R22, -R22, R38, 1 ;  /* 0x3ff000001616742b */ /* 0x000fd00000000126 */
[----:B------:R-:W-:Y:S02]  /*3710*/  DFMA R28, R22, R28, 0.5 ;  /* 0x3fe00000161c742b */ /* 0x000fe4000000001c */
[----:B------:R-:W-:-:S08]  /*3720*/  DMUL R22, R32, R22 ;  /* 0x0000001620167228 */ /* 0x000fd00000000000 */
[----:B------:R-:W-:-:S08]  /*3730*/  DFMA R36, R28, R22, R32 ;  /* 0x000000161c24722b */ /* 0x000fd00000000020 */
[----:B------:R-:W-:Y:S02]  /*3740*/  DMUL R34, R36, R38 ;  /* 0x0000002624227228 */ /* 0x000fe40000000000 */
[----:B------:R-:W-:Y:S01]  /*3750*/  IADD3 R31, PT, PT, R37, -0x100000, RZ ;  /* 0xfff00000251f7810 */ /* 0x000fe20007ffe0ff */
[----:B------:R-:W-:-:S05]  /*3760*/  IMAD.MOV.U32 R30, RZ, RZ, R36 ;  /* 0x000000ffff1e7224 */ /* 0x000fca00078e0024 */
[----:B------:R-:W-:-:S08]  /*3770*/  DFMA R28, R34, -R34, R38 ;  /* 0x80000022221c722b */ /* 0x000fd00000000026 */
[----:B------:R-:W-:Y:S01]  /*3780*/  DFMA R22, R28, R30, R34 ;  /* 0x0000001e1c16722b */ /* 0x000fe20000000022 */
[----:B------:R-:W-:Y:S10]  /*3790*/  @!P0 BRA `(.L_x_49) ;  /* 0x0000000000248947 */ /* 0x000ff40003800000 */
[----:B------:R-:W-:Y:S01]  /*37a0*/  IMAD.MOV.U32 R30, RZ, RZ, R38 ;  /* 0x000000ffff1e7224 */ /* 0x000fe200078e0026 */
[----:B------:R-:W-:Y:S01]  /*37b0*/  MOV R0, R34 ;  /* 0x0000002200007202 */ /* 0x000fe20000000f00 */
[----:B------:R-:W-:Y:S01]  /*37c0*/  IMAD.MOV.U32 R33, RZ, RZ, R39 ;  /* 0x000000ffff217224 */ /* 0x000fe200078e0027 */
[----:B------:R-:W-:Y:S01]  /*37d0*/  MOV R38, 0x3810 ;  /* 0x0000381000267802 */ /* 0x000fe20000000f00 */
[----:B------:R-:W-:Y:S02]  /*37e0*/  IMAD.MOV.U32 R37, RZ, RZ, R35 ;  /* 0x000000ffff257224 */ /* 0x000fe400078e0023 */
[----:B------:R-:W-:-:S07]  /*37f0*/  IMAD.MOV.U32 R39, RZ, RZ, R31 ;  /* 0x000000ffff277224 */ /* 0x000fce00078e001f */
[----:B------:R-:W-:Y:S05]  /*3800*/  CALL.REL.NOINC `($__internal_2_$__cuda_sm20_dsqrt_rn_f64_mediumpath_v1) ;  /* 0x0000002c00b47944 */ /* 0x000fea0003c00000 */
[----:B------:R-:W-:Y:S01]  /*3810*/  IMAD.MOV.U32 R22, RZ, RZ, R28 ;  /* 0x000000ffff167224 */ /* 0x000fe200078e001c */
[----:B------:R-:W-:-:S07]  /*3820*/  MOV R23, R29 ;  /* 0x0000001d00177202 */ /* 0x000fce0000000f00 */
.L_x_49:
[----:B------:R-:W-:Y:S05]  /*3830*/  BSYNC.RECONVERGENT B0 ;  /* 0x0000000000007941 */ /* 0x000fea0003800200 */
.L_x_48:
        /* <DEDUP_REMOVED lines=28> */
.L_x_51:
[----:B------:R-:W-:Y:S05]  /*3a00*/  BSYNC.RECONVERGENT B1 ;  /* 0x0000000000017941 */ /* 0x000fea0003800200 */
.L_x_50:
        /* <DEDUP_REMOVED lines=15> */
[----:B------:R-:W-:Y:S02]  /*3b00*/  DFMA R34, R28, R24, R34 ;  /* 0x000000181c22722b */ /* 0x000fe40000000022 */
[----:B------:R-:W-:-:S08]  /*3b10*/  DMUL R24, R30, UR10 ;  /* 0x0000000a1e187c28 */ /* 0x000fd00008000000 */
        /* <DEDUP_REMOVED lines=12> */
[----:B------:R-:W-:Y:S02]  /*3be0*/  IMAD.MOV.U32 R34, RZ, RZ, R30 ;  /* 0x000000ffff227224 */ /* 0x000fe400078e001e */
[----:B------:R-:W-:-:S07]  /*3bf0*/  IMAD.MOV.U32 R35, RZ, RZ, R31 ;  /* 0x000000ffff237224 */ /* 0x000fce00078e001f */
.L_x_53:
[----:B------:R-:W-:Y:S05]  /*3c00*/  BSYNC.RECONVERGENT B1 ;  /* 0x0000000000017941 */ /* 0x000fea0003800200 */
.L_x_52:
[----:B------:R-:W0:Y:S01]  /*3c10*/  MUFU.RSQ64H R33, R3 ;  /* 0x0000000300217308 */ /* 0x000e220000001c00 */
[----:B------:R-:W-:Y:S01]  /*3c20*/  VIADD R32, R3, 0xfcb00000 ;  /* 0xfcb0000003207836 */ /* 0x000fe20000000000 */
[----:B------:R-:W-:Y:S01]  /*3c30*/  MOV R36, 0x0 ;  /* 0x0000000000247802 */ /* 0x000fe20000000f00 */
[----:B------:R-:W-:Y:S01]  /*3c40*/  IMAD.MOV.U32 R37, RZ, RZ, 0x3fd80000 ;  /* 0x3fd80000ff257424 */ /* 0x000fe200078e00ff */
[----:B------:R-:W-:Y:S01]  /*3c50*/  DFMA R34, -R24, R34, R20 ;  /* 0x000000221822722b */ /* 0x000fe20000000114 */
[----:B------:R-:W-:Y:S01]  /*3c60*/  BSSY.RECONVERGENT B0, `(.L_x_54) ;  /* 0x0000016000007945 */ /* 0x000fe20003800200 */
[----:B------:R-:W-:Y:S01]  /*3c70*/  ISETP.GE.U32.AND P0, PT, R32, 0x7ca00000, PT ;  /* 0x7ca000002000780c */ /* 0x000fe20003f06070 */
[----:B0-----:R-:W-:-:S08]  /*3c80*/  DMUL R26, R32, R32 ;  /* 0x00000020201a7228 */ /* 0x001fd00000000000 */
[----:B------:R-:W-:-:S08]  /*3c90*/  DFMA R26, -R26, R2, 1 ;  /* 0x3ff000001a1a742b */ /* 0x000fd00000000102 */
[----:B------:R-:W-:Y:S02]  /*3ca0*/  DFMA R36, R26, R36, 0.5 ;  /* 0x3fe000001a24742b */ /* 0x000fe40000000024 */
[----:B------:R-:W-:-:S08]  /*3cb0*/  DMUL R26, R32, R26 ;  /* 0x0000001a201a7228 */ /* 0x000fd00000000000 */
[----:B------:R-:W-:-:S08]  /*3cc0*/  DFMA R36, R36, R26, R32 ;  /* 0x0000001a2424722b */ /* 0x000fd00000000020 */
[----:B------:R-:W-:Y:S02]  /*3cd0*/  DMUL R26, R36, R2 ;  /* 0x00000002241a7228 */ /* 0x000fe40000000000 */
[----:B------:R-:W-:Y:S02]  /*3ce0*/  VIADD R31, R37, 0xfff00000 ;  /* 0xfff00000251f7836 */ /* 0x000fe40000000000 */
[----:B------:R-:W-:-:S04]  /*3cf0*/  IMAD.MOV.U32 R30, RZ, RZ, R36 ;  /* 0x000000ffff1e7224 */ /* 0x000fc800078e0024 */
[----:B------:R-:W-:-:S08]  /*3d00*/  DFMA R28, R26, -R26, R2 ;  /* 0x8000001a1a1c722b */ /* 0x000fd00000000002 */
[----:B------:R-:W-:Y:S01]  /*3d10*/  DFMA R20, R28, R30, R26 ;  /* 0x0000001e1c14722b */ /* 0x000fe2000000001a */
[----:B------:R-:W-:Y:S10]  /*3d20*/  @!P0 BRA `(.L_x_55) ;  /* 0x0000000000248947 */ /* 0x000ff40003800000 */
[----:B------:R-:W-:Y:S01]  /*3d30*/  MOV R30, R2 ;  /* 0x00000002001e7202 */ /* 0x000fe20000000f00 */
[----:B------:R-:W-:Y:S01]  /*3d40*/  IMAD.MOV.U32 R33, RZ, RZ, R3 ;  /* 0x000000ffff217224 */ /* 0x000fe200078e0003 */
[----:B------:R-:W-:Y:S01]  /*3d50*/  MOV R39, R31 ;  /* 0x0000001f00277202 */ /* 0x000fe20000000f00 */
[----:B------:R-:W-:Y:S01]  /*3d60*/  IMAD.MOV.U32 R0, RZ, RZ, R26 ;  /* 0x000000ffff007224 */ /* 0x000fe200078e001a */
[----:B------:R-:W-:Y:S01]  /*3d70*/  MOV R38, 0x3da0 ;  /* 0x00003da000267802 */ /* 0x000fe20000000f00 */
[----:B------:R-:W-:-:S07]  /*3d80*/  IMAD.MOV.U32 R37, RZ, RZ, R27 ;  /* 0x000000ffff257224 */ /* 0x000fce00078e001b */
[----:B------:R-:W-:Y:S05]  /*3d90*/  CALL.REL.NOINC `($__internal_2_$__cuda_sm20_dsqrt_rn_f64_mediumpath_v1) ;  /* 0x0000002800507944 */ /* 0x000fea0003c00000 */
[----:B------:R-:W-:Y:S02]  /*3da0*/  IMAD.MOV.U32 R20, RZ, RZ, R28 ;  /* 0x000000ffff147224 */ /* 0x000fe400078e001c */
[----:B------:R-:W-:-:S07]  /*3db0*/  IMAD.MOV.U32 R21, RZ, RZ, R29 ;  /* 0x000000ffff157224 */ /* 0x000fce00078e001d */
.L_x_55:
[----:B------:R-:W-:Y:S05]  /*3dc0*/  BSYNC.RECONVERGENT B0 ;  /* 0x0000000000007941 */ /* 0x000fea0003800200 */
.L_x_54:
[----:B------:R-:W-:Y:S01]  /*3dd0*/  DMUL R20, R20, UR12 ;  /* 0x0000000c14147c28 */ /* 0x000fe20008000000 */
[----:B------:R-:W-:Y:S01]  /*3de0*/  IMAD.MOV.U32 R2, RZ, RZ, 0x1 ;  /* 0x00000001ff027424 */ /* 0x000fe200078e00ff */
[----:B------:R-:W-:Y:S01]  /*3df0*/  FSETP.GEU.AND P1, PT, |R35|, 6.5827683646048100446e-37, PT ;  /* 0x036000002300780b */ /* 0x000fe20003f2e200 */
[----:B------:R-:W-:Y:S05]  /*3e00*/  BSSY.RECONVERGENT B1, `(.L_x_56) ;  /* 0x0000010000017945 */ /* 0x000fea0003800200 */
[----:B------:R-:W-:-:S06]  /*3e10*/  DMUL R32, R20, R22 ;  /* 0x0000001614207228 */ /* 0x000fcc0000000000 */
[----:B------:R-:W0:Y:S02]  /*3e20*/  MUFU.RCP64H R3, R33 ;  /* 0x0000002100037308 */ /* 0x000e240000001800 */
[----:B0-----:R-:W-:-:S08]  /*3e30*/  DFMA R20, -R32, R2, 1 ;  /* 0x3ff000002014742b */ /* 0x001fd00000000102 */
[----:B------:R-:W-:-:S08]  /*3e40*/  DFMA R20, R20, R20, R20 ;  /* 0x000000141414722b */ /* 0x000fd00000000014 */
[----:B------:R-:W-:-:S08]  /*3e50*/  DFMA R20, R2, R20, R2 ;  /* 0x000000140214722b */ /* 0x000fd00000000002 */
[----:B------:R-:W-:-:S08]  /*3e60*/  DFMA R2, -R32, R20, 1 ;  /* 0x3ff000002002742b */ /* 0x000fd00000000114 */
[----:B------:R-:W-:-:S08]  /*3e70*/  DFMA R2, R20, R2, R20 ;  /* 0x000000021402722b */ /* 0x000fd00000000014 */
[----:B------:R-:W-:-:S08]  /*3e80*/  DMUL R30, R34, R2 ;  /* 0x00000002221e7228 */ /* 0x000fd00000000000 */
[----:B------:R-:W-:-:S08]  /*3e90*/  DFMA R20, -R32, R30, R34 ;  /* 0x0000001e2014722b */ /* 0x000fd00000000122 */
[----:B------:R-:W-:-:S10]  /*3ea0*/  DFMA R30, R2, R20, R30 ;  /* 0x00000014021e722b */ /* 0x000fd4000000001e */
[----:B------:R-:W-:-:S05]  /*3eb0*/  FFMA R0, RZ, R33, R31 ;  /* 0x00000021ff007223 */ /* 0x000fca000000001f */
[----:B------:R-:W-:-:S13]  /*3ec0*/  FSETP.GT.AND P0, PT, |R0|, 1.469367938527859385e-39, PT ;  /* 0x001000000000780b */ /* 0x000fda0003f04200 */
[----:B------:R-:W-:Y:S05]  /*3ed0*/  @P0 BRA P1, `(.L_x_57) ;  /* 0x0000000000080947 */ /* 0x000fea0000800000 */
[----:B------:R-:W-:-:S07]  /*3ee0*/  MOV R0, 0x3f00 ;  /* 0x00003f0000007802 */ /* 0x000fce0000000f00 */
[----:B------:R-:W-:Y:S05]  /*3ef0*/  CALL.REL.NOINC `($__internal_0_$__cuda_sm20_div_rn_f64_full) ;  /* 0x0000001c00e87944 */ /* 0x000fea0003c00000 */
.L_x_57:
[----:B------:R-:W-:Y:S05]  /*3f00*/  BSYNC.RECONVERGENT B1 ;  /* 0x0000000000017941 */ /* 0x000fea0003800200 */
.L_x_56:
[C---:B------:R-:W-:Y:S01]  /*3f10*/  DADD R32, -R30.reuse, 1 ;  /* 0x3ff000001e207429 */ /* 0x040fe20000000100 */
[----:B------:R-:W-:Y:S01]  /*3f20*/  MOV R2, 0x1 ;  /* 0x0000000100027802 */ /* 0x000fe20000000f00 */
[----:B------:R-:W-:Y:S01]  /*3f30*/  DADD R34, R30, 1 ;  /* 0x3ff000001e227429 */ /* 0x000fe20000000000 */
[----:B------:R-:W-:Y:S03]  /*3f40*/  BSSY.RECONVERGENT B1, `(.L_x_58) ;  /* 0x0000010000017945 */ /* 0x000fe60003800200 */
[----:B------:R-:W0:Y:S06]  /*3f50*/  MUFU.RCP64H R3, R33 ;  /* 0x0000002100037308 */ /* 0x000e2c0000001800 */
[----:B------:R-:W-:Y:S01]  /*3f60*/  FSETP.GEU.AND P1, PT, |R35|, 6.5827683646048100446e-37, PT ;  /* 0x036000002300780b */ /* 0x000fe20003f2e200 */
        /* <DEDUP_REMOVED lines=13> */
.L_x_59:
[----:B------:R-:W-:Y:S05]  /*4040*/  BSYNC.RECONVERGENT B1 ;  /* 0x0000000000017941 */ /* 0x000fea0003800200 */
.L_x_58:
[----:B------:R-:W-:Y:S01]  /*4050*/  ISETP.GE.AND P0, PT, R31, 0x100000, PT ;  /* 0x001000001f00780c */ /* 0x000fe20003f06270 */
[----:B------:R-:W-:Y:S01]  /*4060*/  IMAD.MOV.U32 R2, RZ, RZ, R30 ;  /* 0x000000ffff027224 */ /* 0x000fe200078e001e */
[----:B------:R-:W0:Y:S01]  /*4070*/  MUFU.RSQ64H R33, R15 ;  /* 0x0000000f00217308 */ /* 0x000e220000001c00 */
[----:B------:R-:W-:Y:S01]  /*4080*/  IMAD.MOV.U32 R3, RZ, RZ, R31 ;  /* 0x000000ffff037224 */ /* 0x000fe200078e001f */
[----:B------:R-:W-:Y:S01]  /*4090*/  BSSY.RECONVERGENT B0, `(.L_x_60) ;  /* 0x0000059000007945 */ /* 0x000fe20003800200 */
[----:B------:R-:W-:Y:S02]  /*40a0*/  IMAD.MOV.U32 R32, RZ, RZ, RZ ;  /* 0x000000ffff207224 */ /* 0x000fe400078e00ff */
[----:B------:R-:W-:Y:S02]  /*40b0*/  IMAD.MOV.U32 R24, RZ, RZ, 0x0 ;  /* 0x00000000ff187424 */ /* 0x000fe400078e00ff */
[----:B------:R-:W-:-:S04]  /*40c0*/  IMAD.MOV.U32 R25, RZ, RZ, 0x3fd80000 ;  /* 0x3fd80000ff197424 */ /* 0x000fc800078e00ff */
[----:B------:R-:W-:Y:S02]  /*40d0*/  @!P0 DMUL R2, R2, 1.80143985094819840000e+16 ;  /* 0x4350000002028828 */ /* 0x000fe40000000000 */
[----:B0-----:R-:W-:-:S08]  /*40e0*/  DMUL R20, R32, R32 ;  /* 0x0000002020147228 */ /* 0x001fd00000000000 */
[----:B------:R-:W-:Y:S01]  /*40f0*/  @!P0 IMAD.MOV.U32 R31, RZ, RZ, R3 ;  /* 0x000000ffff1f8224 */ /* 0x000fe200078e0003 */
[----:B------:R-:W-:Y:S01]  /*4100*/  @!P0 MOV R30, R2 ;  /* 0x00000002001e8202 */ /* 0x000fe20000000f00 */
[----:B------:R-:W-:-:S03]  /*4110*/  DFMA R22, R14, -R20, 1 ;  /* 0x3ff000000e16742b */ /* 0x000fc60000000814 */
[----:B------:R-:W-:-:S04]  /*4120*/  IADD3 R0, PT, PT, R31, -0x1, RZ ;  /* 0xffffffff1f007810 */ /* 0x000fc80007ffe0ff */
[----:B------:R-:W-:Y:S01]  /*4130*/  ISETP.GE.U32.AND P1, PT, R0, 0x7fefffff, PT ;  /* 0x7fefffff0000780c */ /* 0x000fe20003f26070 */
[----:B------:R-:W-:Y:S01]  /*4140*/  VIADD R0, R15, 0xfff00000 ;  /* 0xfff000000f007836 */ /* 0x000fe20000000000 */
[----:B------:R-:W-:Y:S02]  /*4150*/  DFMA R24, R22, R24, 0.5 ;  /* 0x3fe000001618742b */ /* 0x000fe40000000018 */
[----:B------:R-:W-:Y:S02]  /*4160*/  DMUL R22, R32, R22 ;  /* 0x0000001620167228 */ /* 0x000fe40000000000 */
[----:B------:R-:W-:Y:S01]  /*4170*/  ISETP.GE.U32.AND P3, PT, R0, 0x7fe00000, PT ;  /* 0x7fe000000000780c */ /* 0x000fe20003f66070 */
[----:B------:R-:W-:Y:S02]  /*4180*/  IMAD.MOV.U32 R0, RZ, RZ, -0x3ff ;  /* 0xfffffc01ff007424 */ /* 0x000fe400078e00ff */
[----:B------:R-:W-:-:S04]  /*4190*/  @!P0 IMAD.MOV.U32 R0, RZ, RZ, -0x435 ;  /* 0xfffffbcbff008424 */ /* 0x000fc800078e00ff */
[----:B------:R-:W-:Y:S01]  /*41a0*/  @P1 MOV R20, 0x0 ;  /* 0x0000000000141802 */ /* 0x000fe20000000f00 */
[----:B------:R-:W-:Y:S01]  /*41b0*/  @P1 IMAD.MOV.U32 R21, RZ, RZ, 0x7ff00000 ;  /* 0x7ff00000ff151424 */ /* 0x000fe200078e00ff */
[----:B------:R-:W-:Y:S01]  /*41c0*/  @P1 LOP3.LUT P2, RZ, R3, 0x7fffffff, RZ, 0xc0, !PT ;  /* 0x7fffffff03ff1812 */ /* 0x000fe2000784c0ff */
[----:B------:R-:W-:-:S04]  /*41d0*/  DFMA R32, R24, R22, R32 ;  /* 0x000000161820722b */ /* 0x000fc80000000020 */
[----:B------:R-:W-:-:S10]  /*41e0*/  @P1 DFMA R20, R2, R20, +INF ;  /* 0x7ff000000214142b */ /* 0x000fd40000000014 */
[----:B------:R-:W-:Y:S02]  /*41f0*/  @P1 FSEL R34, R20, RZ, P2 ;  /* 0x000000ff14221208 */ /* 0x000fe40001000000 */
[----:B------:R-:W-:Y:S01]  /*4200*/  @P1 FSEL R35, R21, -QNAN , P2 ;  /* 0xfff0000015231808 */ /* 0x000fe20001000000 */
[----:B------:R-:W-:Y:S06]  /*4210*/  @P1 BRA `(.L_x_61) ;  /* 0x0000000400001947 */ /* 0x000fec0003800000 */
[----:B------:R-:W-:Y:S01]  /*4220*/  LOP3.LUT R2, R31, 0xfffff, RZ, 0xc0, !PT ;  /* 0x000fffff1f027812 */ /* 0x000fe200078ec0ff */
[----:B------:R-:W-:Y:S01]  /*4230*/  IMAD.MOV.U32 R20, RZ, RZ, RZ ;  /* 0x000000ffff147224 */ /* 0x000fe200078e00ff */
[----:B------:R-:W-:Y:S01]  /*4240*/  UMOV UR14, 0x3ae80f1e ;  /* 0x3ae80f1e000e7882 */ /* 0x000fe20000000000 */
[----:B------:R-:W-:Y:S01]  /*4250*/  IMAD.MOV.U32 R28, RZ, RZ, -0x748574fc ;  /* 0x8b7a8b04ff1c7424 */ /* 0x000fe200078e00ff */
[----:B------:R-:W-:Y:S01]  /*4260*/  LOP3.LUT R3, R2, 0x3ff00000, RZ, 0xfc, !PT ;  /* 0x3ff0000002037812 */ /* 0x000fe200078efcff */
[----:B------:R-:W-:Y:S01]  /*4270*/  IMAD.MOV.U32 R2, RZ, RZ, R30 ;  /* 0x000000ffff027224 */ /* 0x000fe200078e001e */
[----:B------:R-:W-:Y:S01]  /*4280*/  UMOV UR15, 0x3eb1380b ;  /* 0x3eb1380b000f7882 */ /* 0x000fe20000000000 */
[----:B------:R-:W-:Y:S01]  /*4290*/  IMAD.MOV.U32 R29, RZ, RZ, 0x3ed0ee25 ;  /* 0x3ed0ee25ff1d7424 */ /* 0x000fe200078e00ff */
[----:B------:R-:W-:Y:S01]  /*42a0*/  ISETP.GE.U32.AND P0, PT, R3, 0x3ff6a09f, PT ;  /* 0x3ff6a09f0300780c */ /* 0x000fe20003f06070 */
[----:B------:R-:W-:Y:S01]  /*42b0*/  IMAD.MOV.U32 R35, RZ, RZ, 0x43300000 ;  /* 0x43300000ff237424 */ /* 0x000fe200078e00ff */
[----:B------:R-:W-:Y:S01]  /*42c0*/  LEA.HI R0, R31, R0, RZ, 0xc ;  /* 0x000000001f007211 */ /* 0x000fe200078f60ff */
[----:B------:R-:W-:Y:S01]  /*42d0*/  UMOV UR16, 0x80000000 ;  /* 0x8000000000107882 */ /* 0x000fe20000000000 */
[----:B------:R-:W-:-:S09]  /*42e0*/  UMOV UR17, 0x43300000 ;  /* 0x4330000000117882 */ /* 0x000fd20000000000 */
[----:B------:R-:W-:Y:S01]  /*42f0*/  @P0 VIADD R21, R3, 0xfff00000 ;  /* 0xfff0000003150836 */ /* 0x000fe20000000000 */
[----:B------:R-:W-:-:S04]  /*4300*/  @P0 IADD3 R0, PT, PT, R0, 0x1, RZ ;  /* 0x0000000100000810 */ /* 0x000fc80007ffe0ff */
[----:B------:R-:W-:Y:S02]  /*4310*/  @P0 MOV R3, R21 ;  /* 0x0000001500030202 */ /* 0x000fe40000000f00 */
[----:B------:R-:W-:-:S04]  /*4320*/  LOP3.LUT R34, R0, 0x80000000, RZ, 0x3c, !PT ;  /* 0x8000000000227812 */ /* 0x000fc800078e3cff */
[C---:B------:R-:W-:Y:S02]  /*4330*/  DADD R26, R2.reuse, 1 ;  /* 0x3ff00000021a7429 */ /* 0x040fe40000000000 */
[----:B------:R-:W-:-:S04]  /*4340*/  DADD R2, R2, -1 ;  /* 0xbff0000002027429 */ /* 0x000fc80000000000 */
[----:B------:R-:W0:Y:S02]  /*4350*/  MUFU.RCP64H R21, R27 ;  /* 0x0000001b00157308 */ /* 0x000e240000001800 */
[----:B0-----:R-:W-:-:S08]  /*4360*/  DFMA R22, -R26, R20, 1 ;  /* 0x3ff000001a16742b */ /* 0x001fd00000000114 */
[----:B------:R-:W-:-:S08]  /*4370*/  DFMA R22, R22, R22, R22 ;  /* 0x000000161616722b */ /* 0x000fd00000000016 */
[----:B------:R-:W-:-:S08]  /*4380*/  DFMA R20, R20, R22, R20 ;  /* 0x000000161414722b */ /* 0x000fd00000000014 */
[----:B------:R-:W-:-:S08]  /*4390*/  DMUL R22, R2, R20 ;  /* 0x0000001402167228 */ /* 0x000fd00000000000 */
[----:B------:R-:W-:-:S08]  /*43a0*/  DFMA R22, R2, R20, R22 ;  /* 0x000000140216722b */ /* 0x000fd00000000016 */
[----:B------:R-:W-:Y:S02]  /*43b0*/  DMUL R24, R22, R22 ;  /* 0x0000001616187228 */ /* 0x000fe40000000000 */
[----:B------:R-:W-:-:S06]  /*43c0*/  DADD R30, R2, -R22 ;  /* 0x00000000021e7229 */ /* 0x000fcc0000000816 */
[----:B------:R-:W-:Y:S01]  /*43d0*/  DFMA R26, R24, UR14, R28 ;  /* 0x0000000e181a7c2b */ /* 0x000fe2000800001c */
[----:B------:R-:W-:Y:S01]  /*43e0*/  UMOV UR14, 0x9f02676f ;  /* 0x9f02676f000e7882 */ /* 0x000fe20000000000 */
[----:B------:R-:W-:Y:S01]  /*43f0*/  UMOV UR15, 0x3ef3b266 ;  /* 0x3ef3b266000f7882 */ /* 0x000fe20000000000 */
[----:B------:R-:W-:-:S05]  /*4400*/  DADD R30, R30, R30 ;  /* 0x000000001e1e7229 */ /* 0x000fca000000001e */
[----:B------:R-:W-:Y:S01]  /*4410*/  DFMA R26, R24, R26, UR14 ;  /* 0x0000000e181a7e2b */ /* 0x000fe2000800001a */
[----:B------:R-:W-:Y:S01]  /*4420*/  UMOV UR14, 0xa9ab0956 ;  /* 0xa9ab0956000e7882 */ /* 0x000fe20000000000 */
[----:B------:R-:W-:Y:S01]  /*4430*/  UMOV UR15, 0x3f1745cb ;  /* 0x3f1745cb000f7882 */ /* 0x000fe20000000000 */
[----:B------:R-:W-:-:S05]  /*4440*/  DFMA R30, R2, -R22, R30 ;  /* 0x80000016021e722b */ /* 0x000fca000000001e */
[----:B------:R-:W-:Y:S01]  /*4450*/  DFMA R26, R24, R26, UR14 ;  /* 0x0000000e181a7e2b */ /* 0x000fe2000800001a */
[----:B------:R-:W-:Y:S01]  /*4460*/  UMOV UR14, 0x2d1b5154 ;  /* 0x2d1b5154000e7882 */ /* 0x000fe20000000000 */
[----:B------:R-:W-:Y:S01]  /*4470*/  UMOV UR15, 0x3f3c71c7 ;  /* 0x3f3c71c7000f7882 */ /* 0x000fe20000000000 */
[----:B------:R-:W-:-:S05]  /*4480*/  DMUL R30, R20, R30 ;  /* 0x0000001e141e7228 */ /* 0x000fca0000000000 */
[----:B------:R-:W-:Y:S01]  /*4490*/  DFMA R26, R24, R26, UR14 ;  /* 0x0000000e181a7e2b */ /* 0x000fe2000800001a */
[----:B------:R-:W-:Y:S01]  /*44a0*/  UMOV UR14, 0x923be72d ;  /* 0x923be72d000e7882 */ /* 0x000fe20000000000 */
[----:B------:R-:W-:-:S06]  /*44b0*/  UMOV UR15, 0x3f624924 ;  /* 0x3f624924000f7882 */ /* 0x000fcc0000000000 */
[----:B------:R-:W-:Y:S01]  /*44c0*/  DFMA R28, R24, R26, UR14 ;  /* 0x0000000e181c7e2b */ /* 0x000fe2000800001a */
[----:B------:R-:W-:Y:S01]  /*44d0*/  UMOV UR14, 0x9999a3c4 ;  /* 0x9999a3c4000e7882 */ /* 0x000fe20000000000 */
[----:B------:R-:W-:Y:S01]  /*44e0*/  UMOV UR15, 0x3f899999 ;  /* 0x3f899999000f7882 */ /* 0x000fe20000000000 */
[----:B------:R-:W-:Y:S01]  /*44f0*/  DADD R26, R34, -UR16 ;  /* 0x80000010221a7e29 */ /* 0x000fe20008000000 */
[----:B------:R-:W-:Y:S01]  /*4500*/  UMOV UR16, 0xfefa39ef ;  /* 0xfefa39ef00107882 */ /* 0x000fe20000000000 */
[----:B------:R-:W-:-:S03]  /*4510*/  UMOV UR17, 0x3fe62e42 ;  /* 0x3fe62e4200117882 */ /* 0x000fc60000000000 */
[----:B------:R-:W-:Y:S01]  /*4520*/  DFMA R28, R24, R28, UR14 ;  /* 0x0000000e181c7e2b */ /* 0x000fe2000800001c */
[----:B------:R-:W-:Y:S01]  /*4530*/  UMOV UR14, 0x55555554 ;  /* 0x55555554000e7882 */ /* 0x000fe20000000000 */
[----:B------:R-:W-:Y:S01]  /*4540*/  UMOV UR15, 0x3fb55555 ;  /* 0x3fb55555000f7882 */ /* 0x000fe20000000000 */
[----:B------:R-:W-:-:S05]  /*4550*/  DFMA R2, R26, UR16, R22 ;  /* 0x000000101a027c2b */ /* 0x000fca0008000016 */
[----:B------:R-:W-:Y:S01]  /*4560*/  DFMA R28, R24, R28, UR14 ;  /* 0x0000000e181c7e2b */ /* 0x000fe2000800001c */
[----:B------:R-:W-:Y:S01]  /*4570*/  UMOV UR14, 0xfefa39ef ;  /* 0xfefa39ef000e7882 */ /* 0x000fe20000000000 */
[----:B------:R-:W-:Y:S02]  /*4580*/  UMOV UR15, 0x3fe62e42 ;  /* 0x3fe62e42000f7882 */ /* 0x000fe40000000000 */
[----:B------:R-:W-:Y:S01]  /*4590*/  DFMA R34, R26, -UR14, R2 ;  /* 0x8000000e1a227c2b */ /* 0x000fe20008000002 */
[----:B------:R-:W-:Y:S01]  /*45a0*/  UMOV UR14, 0x3b39803f ;  /* 0x3b39803f000e7882 */ /* 0x000fe20000000000 */
[----:B------:R-:W-:Y:S02]  /*45b0*/  UMOV UR15, 0x3c7abc9e ;  /* 0x3c7abc9e000f7882 */ /* 0x000fe40000000000 */
[----:B------:R-:W-:-:S04]  /*45c0*/  DMUL R28, R24, R28 ;  /* 0x0000001c181c7228 */ /* 0x000fc80000000000 */
[----:B------:R-:W-:-:S04]  /*45d0*/  DADD R34, -R22, R34 ;  /* 0x0000000016227229 */ /* 0x000fc80000000122 */
[----:B------:R-:W-:-:S08]  /*45e0*/  DFMA R28, R22, R28, R30 ;  /* 0x0000001c161c722b */ /* 0x000fd0000000001e */
[----:B------:R-:W-:-:S08]  /*45f0*/  DADD R28, R28, -R34 ;  /* 0x000000001c1c7229 */ /* 0x000fd00000000822 */
[----:B------:R-:W-:-:S08]  /*4600*/  DFMA R28, R26, UR14, R28 ;  /* 0x0000000e1a1c7c2b */ /* 0x000fd0000800001c */
[----:B------:R-:W-:-:S11]  /*4610*/  DADD R34, R2, R28 ;  /* 0x0000000002227229 */ /* 0x000fd6000000001c */
.L_x_61:
[----:B------:R-:W-:Y:S05]  /*4620*/  BSYNC.RECONVERGENT B0 ;  /* 0x0000000000007941 */ /* 0x000fea0003800200 */
.L_x_60:
[----:B------:R-:W-:Y:S01]  /*4630*/  BSSY.RECONVERGENT B0, `(.L_x_62) ;  /* 0x0000007000007945 */ /* 0x000fe20003800200 */
[----:B------:R-:W-:-:S03]  /*4640*/  DMUL R34, R34, 0.5 ;  /* 0x3fe0000022227828 */ /* 0x000fc60000000000 */
[----:B------:R-:W-:Y:S08]  /*4650*/  @!P3 BRA `(.L_x_63) ;  /* 0x000000000010b947 */ /* 0x000ff00003800000 */
[----:B------:R-:W-:Y:S01]  /*4660*/  IMAD.MOV.U32 R22, RZ, RZ, R14 ;  /* 0x000000ffff167224 */ /* 0x000fe200078e000e */
[----:B------:R-:W-:Y:S01]  /*4670*/  MOV R0, 0x46a0 ;  /* 0x000046a000007802 */ /* 0x000fe20000000f00 */
[----:B------:R-:W-:-:S07]  /*4680*/  IMAD.MOV.U32 R23, RZ, RZ, R15 ;  /* 0x000000ffff177224 */ /* 0x000fce00078e000f */
[----:B------:R-:W-:Y:S05]  /*4690*/  CALL.REL.NOINC `($__internal_1_$__cuda_sm20_drsqrt_f64_slowpath_v2) ;  /* 0x0000001c00847944 */ /* 0x000fea0003c00000 */
.L_x_63:
[----:B------:R-:W-:Y:S05]  /*46a0*/  BSYNC.RECONVERGENT B0 ;  /* 0x0000000000007941 */ /* 0x000fea0003800200 */
.L_x_62:
[----:B------:R-:W0:Y:S01]  /*46b0*/  MUFU.RCP64H R3, R33 ;  /* 0x0000002100037308 */ /* 0x000e220000001800 */
[----:B------:R-:W-:Y:S01]  /*46c0*/  MOV R2, 0x1 ;  /* 0x0000000100027802 */ /* 0x000fe20000000f00 */
[----:B------:R-:W-:Y:S01]  /*46d0*/  BSSY.RECONVERGENT B1, `(.L_x_64) ;  /* 0x000000f000017945 */ /* 0x000fe20003800200 */
[----:B------:R-:W-:-:S04]  /*46e0*/  FSETP.GEU.AND P1, PT, |R35|, 6.5827683646048100446e-37, PT ;  /* 0x036000002300780b */ /* 0x000fc80003f2e200 */
[----:B0-----:R-:W-:-:S08]  /*46f0*/  DFMA R20, R2, -R32, 1 ;  /* 0x3ff000000214742b */ /* 0x001fd00000000820 */
[----:B------:R-:W-:-:S08]  /*4700*/  DFMA R20, R20, R20, R20 ;  /* 0x000000141414722b */ /* 0x000fd00000000014 */
[----:B------:R-:W-:-:S08]  /*4710*/  DFMA R20, R2, R20, R2 ;  /* 0x000000140214722b */ /* 0x000fd00000000002 */
[----:B------:R-:W-:-:S08]  /*4720*/  DFMA R2, R20, -R32, 1 ;  /* 0x3ff000001402742b */ /* 0x000fd00000000820 */
[----:B------:R-:W-:-:S08]  /*4730*/  DFMA R2, R20, R2, R20 ;  /* 0x000000021402722b */ /* 0x000fd00000000014 */
[----:B------:R-:W-:-:S08]  /*4740*/  DMUL R30, R34, R2 ;  /* 0x00000002221e7228 */ /* 0x000fd00000000000 */
[----:B------:R-:W-:-:S08]  /*4750*/  DFMA R20, R30, -R32, R34 ;  /* 0x800000201e14722b */ /* 0x000fd00000000022 */
[----:B------:R-:W-:-:S10]  /*4760*/  DFMA R30, R2, R20, R30 ;  /* 0x00000014021e722b */ /* 0x000fd4000000001e */
[----:B------:R-:W-:-:S05]  /*4770*/  FFMA R0, RZ, R33, R31 ;  /* 0x00000021ff007223 */ /* 0x000fca000000001f */
[----:B------:R-:W-:-:S13]  /*4780*/  FSETP.GT.AND P0, PT, |R0|, 1.469367938527859385e-39, PT ;  /* 0x001000000000780b */ /* 0x000fda0003f04200 */
[----:B------:R-:W-:Y:S05]  /*4790*/  @P0 BRA P1, `(.L_x_65) ;  /* 0x0000000000080947 */ /* 0x000fea0000800000 */
[----:B------:R-:W-:-:S07]  /*47a0*/  MOV R0, 0x47c0 ;  /* 0x000047c000007802 */ /* 0x000fce0000000f00 */
[----:B------:R-:W-:Y:S05]  /*47b0*/  CALL.REL.NOINC `($__internal_0_$__cuda_sm20_div_rn_f64_full) ;  /* 0x0000001400b87944 */ /* 0x000fea0003c00000 */
.L_x_65:
[----:B------:R-:W-:Y:S05]  /*47c0*/  BSYNC.RECONVERGENT B1 ;  /* 0x0000000000017941 */ /* 0x000fea0003800200 */
.L_x_64:
[----:B------:R-:W-:Y:S01]  /*47d0*/  DADD R16, R30, R16 ;  /* 0x000000001e107229 */ /* 0x000fe20000000010 */
[----:B------:R-:W-:Y:S10]  /*47e0*/  BRA.U UP1, `(.L_x_66) ;  /* 0xffffffbd01287547 */ /* 0x000ff4000b83ffff */
.L_x_4:
[----:B------:R-:W0:Y:S02]  /*47f0*/  LDCU UR4, c[0x0][0x390] ;  /* 0x00007200ff0477ac */ /* 0x000e240008000800 */
[----:B0-----:R-:W-:-:S09]  /*4800*/  UISETP.NE.AND UP0, UPT, UR6, UR4, UPT ;  /* 0x000000040600728c */ /* 0x001fd2000bf05270 */
[----:B------:R-:W-:Y:S05]  /*4810*/  BRA.U !UP0, `(.L_x_1) ;  /* 0x0000000d08e87547 */ /* 0x000fea000b800000 */
[----:B------:R-:W-:Y:S01]  /*4820*/  UMOV UR4, UR6 ;  /* 0x0000000600047c82 */ /* 0x000fe20008000000 */
[----:B------:R-:W-:Y:S05]  /*4830*/  BRA `(.L_x_67) ;  /* 0xffffffb800f47947 */ /* 0x000fea000383ffff */
.L_x_3:
[----:B------:R-:W-:Y:S01]  /*4840*/  MOV R3, UR11 ;  /* 0x0000000b00037c02 */ /* 0x000fe20008000f00 */
[----:B------:R-:W-:Y:S01]  /*4850*/  IMAD.U32 R33, RZ, RZ, UR11 ;  /* 0x0000000bff217e24 */ /* 0x000fe2000f8e00ff */
[----:B------:R-:W-:Y:S01]  /*4860*/  CS2R R34, SRZ ;  /* 0x0000000000227805 */ /* 0x000fe2000001ff00 */
[----:B------:R-:W-:Y:S01]  /*4870*/  IMAD.U32 R32, RZ, RZ, UR10 ;  /* 0x0000000aff207e24 */ /* 0x000fe2000f8e00ff */
[----:B------:R-:W-:Y:S01]  /*4880*/  CS2R R16, SRZ ;  /* 0x0000000000107805 */ /* 0x000fe2000001ff00 */
[----:B------:R-:W-:Y:S01]  /*4890*/  IMAD.U32 R2, RZ, RZ, UR10 ;  /* 0x0000000aff027e24 */ /* 0x000fe2000f8e00ff */
[----:B------:R-:W-:Y:S01]  /*48a0*/  MOV R0, 0x48d0 ;  /* 0x000048d000007802 */ /* 0x000fe20000000f00 */
[----:B------:R-:W-:-:S07]  /*48b0*/  IMAD.MOV.U32 R33, RZ, RZ, R3 ;  /* 0x000000ffff217224 */ /* 0x000fce00078e0003 */
[----:B------:R-:W-:Y:S05]  /*48c0*/  CALL.REL.NOINC `($__internal_0_$__cuda_sm20_div_rn_f64_full) ;  /* 0x0000001400747944 */ /* 0x000fea0003c00000 */
[----:B------:R-:W0:Y:S01]  /*48d0*/  MUFU.RCP64H R3, UR13 ;  /* 0x0000000d00037d08 */ /* 0x000e220008001800 */
[----:B------:R-:W-:Y:S02]  /*48e0*/  HFMA2 R2, -RZ, RZ, 0, 5.9604644775390625e-08 ;  /* 0x00000001ff027431 */ /* 0x000fe400000001ff */
[----:B------:R-:W-:Y:S01]  /*48f0*/  IMAD.U32 R6, RZ, RZ, UR12 ;  /* 0x0000000cff067e24 */ /* 0x000fe2000f8e00ff */
[----:B------:R-:W-:Y:S01]  /*4900*/  BSSY.RECONVERGENT B1, `(.L_x_68) ;  /* 0x000001b000017945 */ /* 0x000fe20003800200 */
[----:B------:R-:W-:Y:S02]  /*4910*/  IMAD.U32 R7, RZ, RZ, UR13 ;  /* 0x0000000dff077e24 */ /* 0x000fe4000f8e00ff */
[----:B------:R-:W-:Y:S02]  /*4920*/  IMAD.U32 R8, RZ, RZ, UR12 ;  /* 0x0000000cff087e24 */ /* 0x000fe4000f8e00ff */
[----:B------:R-:W-:Y:S02]  /*4930*/  IMAD.U32 R9, RZ, RZ, UR13 ;  /* 0x0000000dff097e24 */ /* 0x000fe4000f8e00ff */
[----:B0-----:R-:W-:-:S08]  /*4940*/  DFMA R6, R2, -R6, 1 ;  /* 0x3ff000000206742b */ /* 0x001fd00000000806 */
[----:B------:R-:W-:-:S08]  /*4950*/  DFMA R6, R6, R6, R6 ;  /* 0x000000060606722b */ /* 0x000fd00000000006 */
[----:B------:R-:W-:Y:S02]  /*4960*/  DFMA R6, R2, R6, R2 ;  /* 0x000000060206722b */ /* 0x000fe40000000002 */
[----:B------:R-:W-:-:S06]  /*4970*/  DMUL R2, R30, UR10 ;  /* 0x0000000a1e027c28 */ /* 0x000fcc0008000000 */
[----:B------:R-:W-:Y:S02]  /*4980*/  DFMA R8, R6, -R8, 1 ;  /* 0x3ff000000608742b */ /* 0x000fe40000000808 */
[----:B------:R-:W-:-:S06]  /*4990*/  DFMA R2, -R30, R2, RZ ;  /* 0x000000021e02722b */ /* 0x000fcc00000001ff */
[----:B------:R-:W-:-:S04]  /*49a0*/  DFMA R8, R6, R8, R6 ;  /* 0x000000080608722b */ /* 0x000fc80000000006 */
[----:B------:R-:W-:-:S04]  /*49b0*/  FSETP.GEU.AND P1, PT, |R3|, 6.5827683646048100446e-37, PT ;  /* 0x036000000300780b */ /* 0x000fc80003f2e200 */
        /* <DEDUP_REMOVED lines=15> */
.L_x_69:
[----:B------:R-:W-:Y:S05]  /*4ab0*/  BSYNC.RECONVERGENT B1 ;  /* 0x0000000000017941 */ /* 0x000fea0003800200 */
.L_x_68:
[----:B------:R-:W0:Y:S01]  /*4ac0*/  MUFU.RSQ64H R7, R31 ;  /* 0x0000001f00077308 */ /* 0x000e220000001c00 */
[----:B------:R-:W-:Y:S01]  /*4ad0*/  VIADD R6, R31, 0xfcb00000 ;  /* 0xfcb000001f067836 */ /* 0x000fe20000000000 */
[----:B------:R-:W-:Y:S01]  /*4ae0*/  MOV R11, 0x3fd80000 ;  /* 0x3fd80000000b7802 */ /* 0x000fe20000000f00 */
[----:B------:R-:W-:Y:S01]  /*4af0*/  IMAD.MOV.U32 R10, RZ, RZ, 0x0 ;  /* 0x00000000ff0a7424 */ /* 0x000fe200078e00ff */
[----:B------:R-:W-:Y:S02]  /*4b00*/  BSSY.RECONVERGENT B0, `(.L_x_70) ;  /* 0x0000016000007945 */ /* 0x000fe40003800200 */
        /* <DEDUP_REMOVED lines=19> */
[----:B------:R-:W-:Y:S01]  /*4c40*/  MOV R8, R28 ;  /* 0x0000001c00087202 */ /* 0x000fe20000000f00 */
[----:B------:R-:W-:-:S07]  /*4c50*/  IMAD.MOV.U32 R9, RZ, RZ, R29 ;  /* 0x000000ffff097224 */ /* 0x000fce00078e001d */
.L_x_71:
[----:B------:R-:W-:Y:S05]  /*4c60*/  BSYNC.RECONVERGENT B0 ;  /* 0x0000000000007941 */ /* 0x000fea0003800200 */
.L_x_70:
[----:B------:R-:W-:Y:S01]  /*4c70*/  DMUL R6, R8, UR12 ;  /* 0x0000000c08067c28 */ /* 0x000fe20008000000 */
[----:B------:R-:W-:Y:S01]  /*4c80*/  FSETP.GEU.AND P1, PT, |R3|, 6.5827683646048100446e-37, PT ;  /* 0x036000000300780b */ /* 0x000fe20003f2e200 */
[----:B------:R-:W-:Y:S06]  /*4c90*/  BSSY.RECONVERGENT B1, `(.L_x_72) ;  /* 0x0000013000017945 */ /* 0x000fec0003800200 */
[----:B------:R-:W-:Y:S01]  /*4ca0*/  DMUL R32, R6, R8 ;  /* 0x0000000806207228 */ /* 0x000fe20000000000 */
[----:B------:R-:W-:-:S05]  /*4cb0*/  IMAD.MOV.U32 R6, RZ, RZ, 0x1 ;  /* 0x00000001ff067424 */ /* 0x000fca00078e00ff */
        /* <DEDUP_REMOVED lines=12> */
[----:B------:R-:W-:Y:S01]  /*4d80*/  IMAD.MOV.U32 R34, RZ, RZ, R2 ;  /* 0x000000ffff227224 */ /* 0x000fe200078e0002 */
[----:B------:R-:W-:Y:S02]  /*4d90*/  MOV R35, R3 ;  /* 0x0000000300237202 */ /* 0x000fe40000000f00 */
[----:B------:R-:W-:-:S07]  /*4da0*/  MOV R0, 0x4dc0 ;  /* 0x00004dc000007802 */ /* 0x000fce0000000f00 */
[----:B------:R-:W-:Y:S05]  /*4db0*/  CALL.REL.NOINC `($__internal_0_$__cuda_sm20_div_rn_f64_full) ;  /* 0x0000001000387944 */ /* 0x000fea0003c00000 */
.L_x_73:
[----:B------:R-:W-:Y:S05]  /*4dc0*/  BSYNC.RECONVERGENT B1 ;  /* 0x0000000000017941 */ /* 0x000fea0003800200 */
.L_x_72:
[C---:B------:R-:W-:Y:S01]  /*4dd0*/  DADD R32, -R30.reuse, 1 ;  /* 0x3ff000001e207429 */ /* 0x040fe20000000100 */
[----:B------:R-:W-:Y:S01]  /*4de0*/  IMAD.MOV.U32 R2, RZ, RZ, 0x1 ;  /* 0x00000001ff027424 */ /* 0x000fe200078e00ff */
        /* <DEDUP_REMOVED lines=17> */
[----:B------:R-:W-:Y:S02]  /*4f00*/  IMAD.MOV.U32 R8, RZ, RZ, R30 ;  /* 0x000000ffff087224 */ /* 0x000fe400078e001e */
[----:B------:R-:W-:-:S07]  /*4f10*/  IMAD.MOV.U32 R9, RZ, RZ, R31 ;  /* 0x000000ffff097224 */ /* 0x000fce00078e001f */
.L_x_75:
[----:B------:R-:W-:Y:S05]  /*4f20*/  BSYNC.RECONVERGENT B1 ;  /* 0x0000000000017941 */ /* 0x000fea0003800200 */
.L_x_74:
[----:B------:R-:W-:Y:S01]  /*4f30*/  DMUL R2, R8, 1.80143985094819840000e+16 ;  /* 0x4350000008027828 */ /* 0x000fe20000000000 */
[----:B------:R-:W-:-:S10]  /*4f40*/  UMOV UR4, URZ ;  /* 0x000000ff00047c82 */ /* 0x000fd40008000000 */
.L_x_85:
[----:B------:R-:W0:Y:S01]  /*4f50*/  LDCU UR5, c[0x0][0x390] ;  /* 0x00007200ff0577ac */ /* 0x000e220008000800 */
[----:B------:R-:W-:-:S04]  /*4f60*/  UIADD3 UR4, UPT, UPT, UR4, 0x1, URZ ;  /* 0x0000000104047890 */ /* 0x000fc8000fffe0ff */
[----:B0-----:R-:W-:Y:S02]  /*4f70*/  UISETP.GE.AND UP0, UPT, UR4, UR5, UPT ;  /* 0x000000050400728c */ /* 0x001fe4000bf06270 */
[----:B------:R-:W-:-:S07]  /*4f80*/  UISETP.NE.AND UP1, UPT, UR4, UR5, UPT ;  /* 0x000000050400728c */ /* 0x000fce000bf25270 */
[----:B------:R-:W-:Y:S05]  /*4f90*/  BRA.U UP0, `(.L_x_76) ;  /* 0x0000000900047547 */ /* 0x000fea000b800000 */
[----:B------:R-:W0:Y:S01]  /*4fa0*/  MUFU.RSQ64H R7, R15 ;  /* 0x0000000f00077308 */ /* 0x000e220000001c00 */
[----:B------:R-:W-:Y:S02]  /*4fb0*/  HFMA2 R6, -RZ, RZ, 0, 0 ;  /* 0x00000000ff067431 */ /* 0x000fe400000001ff */
[----:B------:R-:W-:Y:S01]  /*4fc0*/  VIADD R0, R15, 0xfff00000 ;  /* 0xfff000000f007836 */ /* 0x000fe20000000000 */
[----:B------:R-:W-:Y:S01]  /*4fd0*/  BSSY.RECONVERGENT B0, `(.L_x_77) ;  /* 0x0000010000007945 */ /* 0x000fe20003800200 */
[----:B------:R-:W-:Y:S02]  /*4fe0*/  IMAD.MOV.U32 R12, RZ, RZ, 0x0 ;  /* 0x00000000ff0c7424 */ /* 0x000fe400078e00ff */
[----:B------:R-:W-:Y:S01]  /*4ff0*/  IMAD.MOV.U32 R13, RZ, RZ, 0x3fd80000 ;  /* 0x3fd80000ff0d7424 */ /* 0x000fe200078e00ff */
[----:B------:R-:W-:Y:S01]  /*5000*/  ISETP.GE.U32.AND P0, PT, R0, 0x7fe00000, PT ;  /* 0x7fe000000000780c */ /* 0x000fe20003f06070 */
[----:B0-----:R-:W-:-:S08]  /*5010*/  DMUL R10, R6, R6 ;  /* 0x00000006060a7228 */ /* 0x001fd00000000000 */
[----:B------:R-:W-:-:S08]  /*5020*/  DFMA R10, R14, -R10, 1 ;  /* 0x3ff000000e0a742b */ /* 0x000fd0000000080a */
[----:B------:R-:W-:Y:S02]  /*5030*/  DFMA R12, R10, R12, 0.5 ;  /* 0x3fe000000a0c742b */ /* 0x000fe4000000000c */
[----:B------:R-:W-:-:S08]  /*5040*/  DMUL R10, R6, R10 ;  /* 0x0000000a060a7228 */ /* 0x000fd00000000000 */
[----:B------:R-:W-:Y:S01]  /*5050*/  DFMA R6, R12, R10, R6 ;  /* 0x0000000a0c06722b */ /* 0x000fe20000000006 */
[----:B------:R-:W-:Y:S10]  /*5060*/  @!P0 BRA `(.L_x_78) ;  /* 0x0000000000188947 */ /* 0x000ff40003800000 */
[----:B------:R-:W-:Y:S01]  /*5070*/  MOV R22, R14 ;  /* 0x0000000e00167202 */ /* 0x000fe20000000f00 */
[----:B------:R-:W-:Y:S01]  /*5080*/  IMAD.MOV.U32 R23, RZ, RZ, R15 ;  /* 0x000000ffff177224 */ /* 0x000fe200078e000f */
[----:B------:R-:W-:-:S07]  /*5090*/  MOV R0, 0x50b0 ;  /* 0x000050b000007802 */ /* 0x000fce0000000f00 */
[----:B------:R-:W-:Y:S05]  /*50a0*/  CALL.REL.NOINC `($__internal_1_$__cuda_sm20_drsqrt_f64_slowpath_v2) ;  /* 0x0000001400007944 */ /* 0x000fea0003c00000 */
[----:B------:R-:W-:Y:S02]  /*50b0*/  IMAD.MOV.U32 R6, RZ, RZ, R32 ;  /* 0x000000ffff067224 */ /* 0x000fe400078e0020 */
[----:B------:R-:W-:-:S07]  /*50c0*/  IMAD.MOV.U32 R7, RZ, RZ, R33 ;  /* 0x000000ffff077224 */ /* 0x000fce00078e0021 */
.L_x_78:
[----:B------:R-:W-:Y:S05]  /*50d0*/  BSYNC.RECONVERGENT B0 ;  /* 0x0000000000007941 */ /* 0x000fea0003800200 */
.L_x_77:
[----:B------:R-:W0:Y:S01]  /*50e0*/  LDCU UR6, c[0x0][0x390] ;  /* 0x00007200ff0677ac */ /* 0x000e220008000800 */
[----:B------:R-:W-:-:S05]  /*50f0*/  UMOV UR5, UR4 ;  /* 0x0000000400057c82 */ /* 0x000fca0008000000 */
.L_x_84:
[----:B------:R-:W-:Y:S01]  /*5100*/  ISETP.GE.AND P0, PT, R9, 0x100000, PT ;  /* 0x001000000900780c */ /* 0x000fe20003f06270 */
[----:B------:R-:W-:Y:S01]  /*5110*/  UIADD3 UR5, UPT, UPT, UR5, 0x1, URZ ;  /* 0x0000000105057890 */ /* 0x000fe2000fffe0ff */
[----:B------:R-:W-:Y:S02]  /*5120*/  BSSY.RECONVERGENT B0, `(.L_x_79) ;  /* 0x0000051000007945 */ /* 0x000fe40003800200 */
[CC--:B------:R-:W-:Y:S01]  /*5130*/  SEL R0, R3.reuse, R9.reuse, !P0 ;  /* 0x0000000903007207 */ /* 0x0c0fe20004000000 */
[----:B0-----:R-:W-:Y:S01]  /*5140*/  UISETP.NE.AND UP0, UPT, UR5, UR6, UPT ;  /* 0x000000060500728c */ /* 0x001fe2000bf05270 */
[----:B------:R-:W-:Y:S02]  /*5150*/  FSEL R12, R2, R8, !P0 ;  /* 0x00000008020c7208 */ /* 0x000fe40004000000 */
[----:B------:R-:W-:Y:S02]  /*5160*/  IADD3 R5, PT, PT, R0, -0x1, RZ ;  /* 0xffffffff00057810 */ /* 0x000fe40007ffe0ff */
[----:B------:R-:W-:-:S02]  /*5170*/  FSEL R13, R3, R9, !P0 ;  /* 0x00000009030d7208 */ /* 0x000fc40004000000 */
[----:B------:R-:W-:-:S13]  /*5180*/  ISETP.GT.U32.AND P1, PT, R5, 0x7feffffe, PT ;  /* 0x7feffffe0500780c */ /* 0x000fda0003f24070 */
[----:B------:R-:W-:Y:S05]  /*5190*/  @P1 BRA `(.L_x_80) ;  /* 0x00000004000c1947 */ /* 0x000fea0003800000 */
[----:B------:R-:W-:Y:S01]  /*51a0*/  LOP3.LUT R5, R0, 0xfffff, RZ, 0xc0, !PT ;  /* 0x000fffff00057812 */ /* 0x000fe200078ec0ff */
[----:B------:R-:W-:Y:S01]  /*51b0*/  IMAD.MOV.U32 R12, RZ, RZ, RZ ;  /* 0x000000ffff0c7224 */ /* 0x000fe200078e00ff */
[----:B------:R-:W-:Y:S01]  /*51c0*/  SEL R10, R2, R8, !P0 ;  /* 0x00000008020a7207 */ /* 0x000fe20004000000 */
[----:B------:R-:W-:Y:S01]  /*51d0*/  IMAD.MOV.U32 R25, RZ, RZ, 0x3ed0ee25 ;  /* 0x3ed0ee25ff197424 */ /* 0x000fe200078e00ff */
[----:B------:R-:W-:Y:S01]  /*51e0*/  LOP3.LUT R11, R5, 0x3ff00000, RZ, 0xfc, !PT ;  /* 0x3ff00000050b7812 */ /* 0x000fe200078efcff */
[----:B------:R-:W-:Y:S01]  /*51f0*/  UMOV UR10, 0x3ae80f1e ;  /* 0x3ae80f1e000a7882 */ /* 0x000fe20000000000 */
[----:B------:R-:W-:Y:S01]  /*5200*/  MOV R24, 0x8b7a8b04 ;  /* 0x8b7a8b0400187802 */ /* 0x000fe20000000f00 */
[----:B------:R-:W-:Y:S01]  /*5210*/  UMOV UR11, 0x3eb1380b ;  /* 0x3eb1380b000b7882 */ /* 0x000fe20000000000 */
[----:B------:R-:W-:Y:S01]  /*5220*/  ISETP.GE.U32.AND P1, PT, R11, 0x3ff6a09f, PT ;  /* 0x3ff6a09f0b00780c */ /* 0x000fe20003f26070 */
[----:B------:R-:W-:Y:S01]  /*5230*/  HFMA2 R29, -RZ, RZ, 3.59375, 0 ;  /* 0x43300000ff1d7431 */ /* 0x000fe200000001ff */
[----:B------:R-:W-:Y:S01]  /*5240*/  UMOV UR12, 0x80000000 ;  /* 0x80000000000c7882 */ /* 0x000fe20000000000 */
[----:B------:R-:W-:-:S10]  /*5250*/  UMOV UR13, 0x43300000 ;  /* 0x43300000000d7882 */ /* 0x000fd40000000000 */
[----:B------:R-:W-:-:S04]  /*5260*/  @P1 VIADD R5, R11, 0xfff00000 ;  /* 0xfff000000b051836 */ /* 0x000fc80000000000 */
[----:B------:R-:W-:Y:S01]  /*5270*/  @P1 IMAD.MOV.U32 R11, RZ, RZ, R5 ;  /* 0x000000ffff0b1224 */ /* 0x000fe200078e0005 */
[----:B------:R-:W-:Y:S02]  /*5280*/  SHF.R.U32.HI R5, RZ, 0x14, R0 ;  /* 0x00000014ff057819 */ /* 0x000fe40000011600 */
[----:B------:R-:W-:-:S03]  /*5290*/  LEA.HI R0, R0, 0xfffffbcb, RZ, 0xc ;  /* 0xfffffbcb00007811 */ /* 0x000fc600078f60ff */
[C---:B------:R-:W-:Y:S01]  /*52a0*/  DADD R22, R10.reuse, 1 ;  /* 0x3ff000000a167429 */ /* 0x040fe20000000000 */
[----:B------:R-:W-:Y:S01]  /*52b0*/  @P0 VIADD R0, R5, 0xfffffc01 ;  /* 0xfffffc0105000836 */ /* 0x000fe20000000000 */
[----:B------:R-:W-:-:S03]  /*52c0*/  DADD R10, R10, -1 ;  /* 0xbff000000a0a7429 */ /* 0x000fc60000000000 */
[----:B------:R-:W-:Y:S01]  /*52d0*/  @P1 VIADD R0, R0, 0x1 ;  /* 0x0000000100001836 */ /* 0x000fe20000000000 */
[----:B------:R-:W0:Y:S04]  /*52e0*/  MUFU.RCP64H R13, R23 ;  /* 0x00000017000d7308 */ /* 0x000e280000001800 */
[----:B------:R-:W-:Y:S01]  /*52f0*/  LOP3.LUT R28, R0, 0x80000000, RZ, 0x3c, !PT ;  /* 0x80000000001c7812 */ /* 0x000fe200078e3cff */
        /* <DEDUP_REMOVED lines=43> */
[----:B------:R-:W-:Y:S01]  /*55b0*/  DADD R10, R10, R24 ;  /* 0x000000000a0a7229 */ /* 0x000fe20000000018 */
[----:B------:R-:W-:Y:S10]  /*55c0*/  BRA `(.L_x_81) ;  /* 0x0000000000187947 */ /* 0x000ff40003800000 */
.L_x_80:
[----:B------:R-:W-:Y:S01]  /*55d0*/  IMAD.MOV.U32 R10, RZ, RZ, 0x0 ;  /* 0x00000000ff0a7424 */ /* 0x000fe200078e00ff */
[----:B------:R-:W-:Y:S01]  /*55e0*/  LOP3.LUT P0, RZ, R13, 0x7fffffff, RZ, 0xc0, !PT ;  /* 0x7fffffff0dff7812 */ /* 0x000fe2000780c0ff */
[----:B------:R-:W-:-:S06]  /*55f0*/  IMAD.MOV.U32 R11, RZ, RZ, 0x7ff00000 ;  /* 0x7ff00000ff0b7424 */ /* 0x000fcc00078e00ff */
[----:B------:R-:W-:-:S10]  /*5600*/  DFMA R10, R12, R10, +INF ;  /* 0x7ff000000c0a742b */ /* 0x000fd4000000000a */
[----:B------:R-:W-:Y:S02]  /*5610*/  FSEL R10, R10, RZ, P0 ;  /* 0x000000ff0a0a7208 */ /* 0x000fe40000000000 */
[----:B------:R-:W-:-:S07]  /*5620*/  FSEL R11, R11, -QNAN , P0 ;  /* 0xfff000000b0b7808 */ /* 0x000fce0000000000 */
.L_x_81:
[----:B------:R-:W-:Y:S05]  /*5630*/  BSYNC.RECONVERGENT B0 ;  /* 0x0000000000007941 */ /* 0x000fea0003800200 */
.L_x_79:
[----:B------:R-:W0:Y:S01]  /*5640*/  MUFU.RCP64H R13, R7 ;  /* 0x00000007000d7308 */ /* 0x000e220000001800 */
[----:B------:R-:W-:Y:S01]  /*5650*/  IMAD.MOV.U32 R12, RZ, RZ, 0x1 ;  /* 0x00000001ff0c7424 */ /* 0x000fe200078e00ff */
[----:B------:R-:W-:Y:S01]  /*5660*/  DMUL R34, R10, 0.5 ;  /* 0x3fe000000a227828 */ /* 0x000fe20000000000 */
[----:B------:R-:W-:Y:S09]  /*5670*/  BSSY.RECONVERGENT B1, `(.L_x_82) ;  /* 0x0000011000017945 */ /* 0x000ff20003800200 */
[----:B------:R-:W-:Y:S01]  /*5680*/  FSETP.GEU.AND P1, PT, |R35|, 6.5827683646048100446e-37, PT ;  /* 0x036000002300780b */ /* 0x000fe20003f2e200 */
        /* <DEDUP_REMOVED lines=11> */
[----:B------:R-:W-:Y:S01]  /*5740*/  MOV R32, R6 ;  /* 0x0000000600207202 */ /* 0x000fe20000000f00 */
[----:B------:R-:W-:Y:S01]  /*5750*/  IMAD.MOV.U32 R33, RZ, RZ, R7 ;  /* 0x000000ffff217224 */ /* 0x000fe200078e0007 */
[----:B------:R-:W-:-:S07]  /*5760*/  MOV R0, 0x5780 ;  /* 0x0000578000007802 */ /* 0x000fce0000000f00 */
[----:B------:R-:W-:Y:S05]  /*5770*/  CALL.REL.NOINC `($__internal_0_$__cuda_sm20_div_rn_f64_full) ;  /* 0x0000000400c87944 */ /* 0x000fea0003c00000 */
.L_x_83:
[----:B------:R-:W-:Y:S05]  /*5780*/  BSYNC.RECONVERGENT B1 ;  /* 0x0000000000017941 */ /* 0x000fea0003800200 */
.L_x_82:
[----:B------:R-:W-:Y:S01]  /*5790*/  DADD R16, R30, R16 ;  /* 0x000000001e107229 */ /* 0x000fe20000000010 */
[----:B------:R-:W-:Y:S10]  /*57a0*/  BRA.U UP0, `(.L_x_84) ;  /* 0xfffffff900547547 */ /* 0x000ff4000b83ffff */
.L_x_76:
[----:B------:R-:W-:Y:S05]  /*57b0*/  BRA.U UP1, `(.L_x_85) ;  /* 0xfffffff501e47547 */ /* 0x000fea000b83ffff */
.L_x_1:
[----:B------:R-:W0:Y:S01]  /*57c0*/  LDCU UR5, c[0x0][0x390] ;  /* 0x00007200ff0577ac */ /* 0x000e220008000800 */
[----:B------:R-:W-:Y:S01]  /*57d0*/  IMAD.MOV.U32 R2, RZ, RZ, 0x1 ;  /* 0x00000001ff027424 */ /* 0x000fe200078e00ff */
[----:B------:R-:W-:Y:S01]  /*57e0*/  FSETP.GEU.AND P1, PT, |R17|, 6.5827683646048100446e-37, PT ;  /* 0x036000001100780b */ /* 0x000fe20003f2e200 */
[----:B------:R-:W-:Y:S01]  /*57f0*/  BSSY.RECONVERGENT B1, `(.L_x_86) ;  /* 0x0000016000017945 */ /* 0x000fe20003800200 */
[----:B0-----:R-:W-:-:S04]  /*5800*/  UIADD3 UR4, UPT, UPT, UR5, -0x1, URZ ;  /* 0xffffffff05047890 */ /* 0x001fc8000fffe0ff */
[----:B------:R-:W-:-:S04]  /*5810*/  UIMAD UR4, UR4, UR5, URZ ;  /* 0x00000005040472a4 */ /* 0x000fc8000f8e02ff */
[----:B------:R-:W-:-:S04]  /*5820*/  ULEA.HI UR4, UR4, UR4, URZ, 0x1 ;  /* 0x0000000404047291 */ /* 0x000fc8000f8f08ff */
[----:B------:R-:W-:-:S09]  /*5830*/  USHF.R.S32.HI UR4, URZ, 0x1, UR4 ;  /* 0x00000001ff047899 */ /* 0x000fd20008011404 */
[----:B------:R-:W0:Y:S08]  /*5840*/  I2F.F64 R32, UR4 ;  /* 0x0000000400207d12 */ /* 0x000e300008201c00 */
[----:B0-----:R-:W0:Y:S02]  /*5850*/  MUFU.RCP64H R3, R33 ;  /* 0x0000002100037308 */ /* 0x001e240000001800 */
        /* <DEDUP_REMOVED lines=15> */
.L_x_87:
[----:B------:R-:W-:Y:S05]  /*5950*/  BSYNC.RECONVERGENT B1 ;  /* 0x0000000000017941 */ /* 0x000fea0003800200 */
.L_x_86:
[----:B------:R-:W-:Y:S01]  /*5960*/  DADD R30, R30, R30 ;  /* 0x000000001e1e7229 */ /* 0x000fe2000000001e */
[----:B------:R-:W-:Y:S01]  /*5970*/  IMAD.MOV.U32 R2, RZ, RZ, 0x652b82fe ;  /* 0x652b82feff027424 */ /* 0x000fe200078e00ff */
[----:B------:R-:W-:Y:S01]  /*5980*/  UMOV UR4, 0xfefa39ef ;  /* 0xfefa39ef00047882 */ /* 0x000fe20000000000 */
[----:B------:R-:W-:Y:S01]  /*5990*/  IMAD.MOV.U32 R3, RZ, RZ, 0x3ff71547 ;  /* 0x3ff71547ff037424 */ /* 0x000fe200078e00ff */
[----:B------:R-:W-:Y:S01]  /*59a0*/  UMOV UR5, 0x3fe62e42 ;  /* 0x3fe62e4200057882 */ /* 0x000fe20000000000 */
[----:B------:R-:W-:Y:S04]  /*59b0*/  BSSY.RECONVERGENT B0, `(.L_x_88) ;  /* 0x0000036000007945 */ /* 0x000fe80003800200 */
[----:B------:R-:W-:Y:S01]  /*59c0*/  DFMA R8, R30, R2, 6.75539944105574400000e+15 ;  /* 0x433800001e08742b */ /* 0x000fe20000000002 */
[----:B------:R-:W-:-:S07]  /*59d0*/  FSETP.GEU.AND P0, PT, |R31|, 4.1917929649353027344, PT ;  /* 0x4086232b1f00780b */ /* 0x000fce0003f0e200 */
[----:B------:R-:W-:-:S08]  /*59e0*/  DADD R2, R8, -6.75539944105574400000e+15 ;  /* 0xc338000008027429 */ /* 0x000fd00000000000 */
[----:B------:R-:W-:Y:S01]  /*59f0*/  DFMA R6, R2, -UR4, R30 ;  /* 0x8000000402067c2b */ /* 0x000fe2000800001e */
[----:B------:R-:W-:Y:S01]  /*5a00*/  UMOV UR4, 0x3b39803f ;  /* 0x3b39803f00047882 */ /* 0x000fe20000000000 */
[----:B------:R-:W-:-:S06]  /*5a10*/  UMOV UR5, 0x3c7abc9e ;  /* 0x3c7abc9e00057882 */ /* 0x000fcc0000000000 */
[----:B------:R-:W-:Y:S01]  /*5a20*/  DFMA R6, R2, -UR4, R6 ;  /* 0x8000000402067c2b */ /* 0x000fe20008000006 */
[----:B------:R-:W-:Y:S01]  /*5a30*/  UMOV UR4, 0x69ce2bdf ;  /* 0x69ce2bdf00047882 */ /* 0x000fe20000000000 */
[----:B------:R-:W-:Y:S01]  /*5a40*/  IMAD.MOV.U32 R2, RZ, RZ, -0x35dec16 ;  /* 0xfca213eaff027424 */ /* 0x000fe200078e00ff */
[----:B------:R-:W-:Y:S01]  /*5a50*/  MOV R3, 0x3e928af3 ;  /* 0x3e928af300037802 */ /* 0x000fe20000000f00 */
[----:B------:R-:W-:-:S05]  /*5a60*/  UMOV UR5, 0x3e5ade15 ;  /* 0x3e5ade1500057882 */ /* 0x000fca0000000000 */
[----:B------:R-:W-:Y:S01]  /*5a70*/  DFMA R2, R6, UR4, R2 ;  /* 0x0000000406027c2b */ /* 0x000fe20008000002 */
[----:B------:R-:W-:Y:S01]  /*5a80*/  UMOV UR4, 0x62401315 ;  /* 0x6240131500047882 */ /* 0x000fe20000000000 */
[----:B------:R-:W-:-:S06]  /*5a90*/  UMOV UR5, 0x3ec71dee ;  /* 0x3ec71dee00057882 */ /* 0x000fcc0000000000 */
[----:B------:R-:W-:Y:S01]  /*5aa0*/  DFMA R2, R6, R2, UR4 ;  /* 0x0000000406027e2b */ /* 0x000fe20008000002 */
        /* <DEDUP_REMOVED lines=20> */
[----:B------:R-:W-:-:S08]  /*5bf0*/  DFMA R2, R6, R2, UR4 ;  /* 0x0000000406027e2b */ /* 0x000fd00008000002 */
[----:B------:R-:W-:-:S08]  /*5c00*/  DFMA R2, R6, R2, 1 ;  /* 0x3ff000000602742b */ /* 0x000fd00000000002 */
[----:B------:R-:W-:-:S10]  /*5c10*/  DFMA R6, R6, R2, 1 ;  /* 0x3ff000000606742b */ /* 0x000fd40000000002 */
[----:B------:R-:W-:Y:S02]  /*5c20*/  IMAD R3, R8, 0x100000, R7 ;  /* 0x0010000008037824 */ /* 0x000fe400078e0207 */
[----:B------:R-:W-:Y:S01]  /*5c30*/  IMAD.MOV.U32 R2, RZ, RZ, R6 ;  /* 0x000000ffff027224 */ /* 0x000fe200078e0006 */
[----:B------:R-:W-:Y:S06]  /*5c40*/  @!P0 BRA `(.L_x_89) ;  /* 0x0000000000308947 */ /* 0x000fec0003800000 */
[----:B------:R-:W-:Y:S01]  /*5c50*/  FSETP.GEU.AND P1, PT, |R31|, 4.2275390625, PT ;  /* 0x408748001f00780b */ /* 0x000fe20003f2e200 */
[C---:B------:R-:W-:Y:S02]  /*5c60*/  DADD R2, R30.reuse, +INF ;  /* 0x7ff000001e027429 */ /* 0x040fe40000000000 */
[----:B------:R-:W-:-:S08]  /*5c70*/  DSETP.GEU.AND P0, PT, R30, RZ, PT ;  /* 0x000000ff1e00722a */ /* 0x000fd00003f0e000 */
[----:B------:R-:W-:Y:S02]  /*5c80*/  FSEL R2, R2, RZ, P0 ;  /* 0x000000ff02027208 */ /* 0x000fe40000000000 */
[----:B------:R-:W-:Y:S02]  /*5c90*/  @!P1 LEA.HI R0, R8, R8, RZ, 0x1 ;  /* 0x0000000808009211 */ /* 0x000fe400078f08ff */
[----:B------:R-:W-:Y:S02]  /*5ca0*/  FSEL R3, R3, RZ, P0 ;  /* 0x000000ff03037208 */ /* 0x000fe40000000000 */
[----:B------:R-:W-:-:S04]  /*5cb0*/  @!P1 SHF.R.S32.HI R5, RZ, 0x1, R0 ;  /* 0x00000001ff059819 */ /* 0x000fc80000011400 */
[----:B------:R-:W-:Y:S01]  /*5cc0*/  @!P1 LEA R7, R5, R7, 0x14 ;  /* 0x0000000705079211 */ /* 0x000fe200078ea0ff */
[----:B------:R-:W-:-:S05]  /*5cd0*/  @!P1 IMAD.IADD R8, R8, 0x1, -R5 ;  /* 0x0000000108089824 */ /* 0x000fca00078e0a05 */
[----:B------:R-:W-:Y:S01]  /*5ce0*/  @!P1 LEA R9, R8, 0x3ff00000, 0x14 ;  /* 0x3ff0000008099811 */ /* 0x000fe200078ea0ff */
[----:B------:R-:W-:-:S06]  /*5cf0*/  @!P1 IMAD.MOV.U32 R8, RZ, RZ, RZ ;  /* 0x000000ffff089224 */ /* 0x000fcc00078e00ff */
[----:B------:R-:W-:-:S11]  /*5d00*/  @!P1 DMUL R2, R6, R8 ;  /* 0x0000000806029228 */ /* 0x000fd60000000000 */
.L_x_89:
[----:B------:R-:W-:Y:S05]  /*5d10*/  BSYNC.RECONVERGENT B0 ;  /* 0x0000000000007941 */ /* 0x000fea0003800200 */
.L_x_88:
[C---:B------:R-:W-:Y:S01]  /*5d20*/  DADD R32, R2.reuse, 1 ;  /* 0x3ff0000002207429 */ /* 0x040fe20000000000 */
[----:B------:R-:W-:Y:S01]  /*5d30*/  IMAD.MOV.U32 R6, RZ, RZ, 0x1 ;  /* 0x00000001ff067424 */ /* 0x000fe200078e00ff */
[----:B------:R-:W-:Y:S01]  /*5d40*/  DADD R34, R2, -1 ;  /* 0xbff0000002227429 */ /* 0x000fe20000000000 */
        /* <DEDUP_REMOVED lines=16> */
.L_x_91:
[----:B------:R-:W-:Y:S05]  /*5e50*/  BSYNC.RECONVERGENT B1 ;  /* 0x0000000000017941 */ /* 0x000fea0003800200 */
.L_x_90:
[----:B------:R-:W0:Y:S02]  /*5e60*/  LDC.64 R2, c[0x0][0x380] ;  /* 0x0000e000ff027b82 */ /* 0x000e240000000a00 */
[----:B0-----:R-:W-:-:S05]  /*5e70*/  IMAD.WIDE R4, R4, 0x8, R2 ;  /* 0x0000000804047825 */ /* 0x001fca00078e0202 */
[----:B------:R-:W-:Y:S01]  /*5e80*/  STG.E.64 desc[UR8][R4.64], R30 ;  /* 0x0000001e04007986 */ /* 0x000fe2000c101b08 */
[----:B------:R-:W-:Y:S05]  /*5e90*/  EXIT ;  /* 0x000000000000794d */ /* 0x000fea0003800000 */
        .weak           $__internal_0_$__cuda_sm20_div_rn_f64_full
        .type           $__internal_0_$__cuda_sm20_div_rn_f64_full,@function
        .size           $__internal_0_$__cuda_sm20_div_rn_f64_full,($__internal_1_$__cuda_sm20_drsqrt_f64_slowpath_v2 - $__internal_0_$__cuda_sm20_div_rn_f64_full)
$__internal_0_$__cuda_sm20_div_rn_f64_full:
[C---:B------:R-:W-:Y:S01]  /*5ea0*/  FSETP.GEU.AND P0, PT, |R33|.reuse, 1.469367938527859385e-39, PT ;  /* 0x001000002100780b */ /* 0x040fe20003f0e200 */
[----:B------:R-:W-:Y:S01]  /*5eb0*/  BSSY.RECONVERGENT B0, `(.L_x_92) ;  /* 0x000005a000007945 */ /* 0x000fe20003800200 */
[----:B------:R-:W-:Y:S02]  /*5ec0*/  LOP3.LUT R30, R33, 0x800fffff, RZ, 0xc0, !PT ;  /* 0x800fffff211e7812 */ /* 0x000fe400078ec0ff */
[C---:B------:R-:W-:Y:S02]  /*5ed0*/  FSETP.GEU.AND P3, PT, |R35|.reuse, 1.469367938527859385e-39, PT ;  /* 0x001000002300780b */ /* 0x040fe40003f6e200 */
[----:B------:R-:W-:Y:S01]  /*5ee0*/  LOP3.LUT R31, R30, 0x3ff00000, RZ, 0xfc, !PT ;  /* 0x3ff000001e1f7812 */ /* 0x000fe200078efcff */
[----:B------:R-:W-:Y:S01]  /*5ef0*/  IMAD.MOV.U32 R30, RZ, RZ, R32 ;  /* 0x000000ffff1e7224 */ /* 0x000fe200078e0020 */
[----:B------:R-:W-:Y:S02]  /*5f00*/  MOV R44, 0x1 ;  /* 0x00000001002c7802 */ /* 0x000fe40000000f00 */
[----:B------:R-:W-:-:S02]  /*5f10*/  LOP3.LUT R40, R35, 0x7ff00000, RZ, 0xc0, !PT ;  /* 0x7ff0000023287812 */ /* 0x000fc400078ec0ff */
[C---:B------:R-:W-:Y:S01]  /*5f20*/  LOP3.LUT R42, R33.reuse, 0x7ff00000, RZ, 0xc0, !PT ;  /* 0x7ff00000212a7812 */ /* 0x040fe200078ec0ff */
[----:B------:R-:W-:Y:S01]  /*5f30*/  @!P0 DMUL R30, R32, 8.98846567431157953865e+307 ;  /* 0x7fe00000201e8828 */ /* 0x000fe20000000000 */
[----:B------:R-:W-:Y:S02]  /*5f40*/  MOV R41, R40 ;  /* 0x0000002800297202 */ /* 0x000fe40000000f00 */
[C---:B------:R-:W-:Y:S02]  /*5f50*/  ISETP.GE.U32.AND P2, PT, R40.reuse, R42, PT ;  /* 0x0000002a2800720c */ /* 0x040fe40003f46070 */
[----:B------:R-:W-:Y:S01]  /*5f60*/  @!P3 LOP3.LUT R37, R33, 0x7ff00000, RZ, 0xc0, !PT ;  /* 0x7ff000002125b812 */ /* 0x000fe200078ec0ff */
[----:B------:R-:W0:Y:S03]  /*5f70*/  MUFU.RCP64H R45, R31 ;  /* 0x0000001f002d7308 */ /* 0x000e260000001800 */
[----:B------:R-:W-:Y:S01]  /*5f80*/  @!P3 ISETP.GE.U32.AND P4, PT, R40, R37, PT ;  /* 0x000000252800b20c */ /* 0x000fe20003f86070 */
[----:B------:R-:W-:Y:S01]  /*5f90*/  IMAD.MOV.U32 R37, RZ, RZ, 0x1ca00000 ;  /* 0x1ca00000ff257424 */ /* 0x000fe200078e00ff */
[----:B------:R-:W-:Y:S01]  /*5fa0*/  @!P0 LOP3.LUT R42, R31, 0x7ff00000, RZ, 0xc0, !PT ;  /* 0x7ff000001f2a8812 */ /* 0x000fe200078ec0ff */
[----:B0-----:R-:W-:-:S08]  /*5fb0*/  DFMA R38, R44, -R30, 1 ;  /* 0x3ff000002c26742b */ /* 0x001fd0000000081e */
[----:B------:R-:W-:-:S08]  /*5fc0*/  DFMA R38, R38, R38, R38 ;  /* 0x000000262626722b */ /* 0x000fd00000000026 */
[----:B------:R-:W-:Y:S01]  /*5fd0*/  DFMA R44, R44, R38, R44 ;  /* 0x000000262c2c722b */ /* 0x000fe2000000002c */
[C---:B------:R-:W-:Y:S01]  /*5fe0*/  @!P3 SEL R39, R37.reuse, 0x63400000, !P4 ;  /* 0x634000002527b807 */ /* 0x040fe20006000000 */
[----:B------:R-:W-:Y:S01]  /*5ff0*/  @!P3 IMAD.MOV.U32 R38, RZ, RZ, RZ ;  /* 0x000000ffff26b224 */ /* 0x000fe200078e00ff */
[----:B------:R-:W-:Y:S02]  /*6000*/  SEL R37, R37, 0x63400000, !P2 ;  /* 0x6340000025257807 */ /* 0x000fe40005000000 */
[--C-:B------:R-:W-:Y:S02]  /*6010*/  @!P3 LOP3.LUT R36, R39, 0x80000000, R35.reuse, 0xf8, !PT ;  /* 0x800000002724b812 */ /* 0x100fe400078ef823 */
[----:B------:R-:W-:Y:S01]  /*6020*/  LOP3.LUT R37, R37, 0x800fffff, R35, 0xf8, !PT ;  /* 0x800fffff25257812 */ /* 0x000fe200078ef823 */
[----:B------:R-:W-:Y:S01]  /*6030*/  DFMA R46, R44, -R30, 1 ;  /* 0x3ff000002c2e742b */ /* 0x000fe2000000081e */
[----:B------:R-:W-:Y:S01]  /*6040*/  @!P3 LOP3.LUT R39, R36, 0x100000, RZ, 0xfc, !PT ;  /* 0x001000002427b812 */ /* 0x000fe200078efcff */
[----:B------:R-:W-:-:S06]  /*6050*/  IMAD.MOV.U32 R36, RZ, RZ, R34 ;  /* 0x000000ffff247224 */ /* 0x000fcc00078e0022 */
[----:B------:R-:W-:Y:S02]  /*6060*/  @!P3 DFMA R36, R36, 2, -R38 ;  /* 0x400000002424b82b */ /* 0x000fe40000000826 */
[----:B------:R-:W-:-:S08]  /*6070*/  DFMA R46, R44, R46, R44 ;  /* 0x0000002e2c2e722b */ /* 0x000fd0000000002c */
[----:B------:R-:W-:Y:S01]  /*6080*/  @!P3 LOP3.LUT R41, R37, 0x7ff00000, RZ, 0xc0, !PT ;  /* 0x7ff000002529b812 */ /* 0x000fe200078ec0ff */
[----:B------:R-:W-:-:S04]  /*6090*/  DMUL R44, R46, R36 ;  /* 0x000000242e2c7228 */ /* 0x000fc80000000000 */
[----:B------:R-:W-:-:S04]  /*60a0*/  VIADD R43, R41, 0xffffffff ;  /* 0xffffffff292b7836 */ /* 0x000fc80000000000 */
[----:B------:R-:W-:Y:S01]  /*60b0*/  DFMA R38, R44, -R30, R36 ;  /* 0x8000001e2c26722b */ /* 0x000fe20000000024 */
[----:B------:R-:W-:Y:S01]  /*60c0*/  ISETP.GT.U32.AND P0, PT, R43, 0x7feffffe, PT ;  /* 0x7feffffe2b00780c */ /* 0x000fe20003f04070 */
[----:B------:R-:W-:-:S05]  /*60d0*/  VIADD R43, R42, 0xffffffff ;  /* 0xffffffff2a2b7836 */ /* 0x000fca0000000000 */
[----:B------:R-:W-:Y:S01]  /*60e0*/  ISETP.GT.U32.OR P0, PT, R43, 0x7feffffe, P0 ;  /* 0x7feffffe2b00780c */ /* 0x000fe20000704470 */
[----:B------:R-:W-:-:S12]  /*60f0*/  DFMA R38, R46, R38, R44 ;  /* 0x000000262e26722b */ /* 0x000fd8000000002c */
[----:B------:R-:W-:Y:S05]  /*6100*/  @P0 BRA `(.L_x_93) ;  /* 0x0000000000740947 */ /* 0x000fea0003800000 */
[----:B------:R-:W-:Y:S01]  /*6110*/  LOP3.LUT R35, R33, 0x7ff00000, RZ, 0xc0, !PT ;  /* 0x7ff0000021237812 */ /* 0x000fe200078ec0ff */
[----:B------:R-:W-:-:S03]  /*6120*/  IMAD.MOV.U32 R34, RZ, RZ, 0x1ca00000 ;  /* 0x1ca00000ff227424 */ /* 0x000fc600078e00ff */
[CC--:B------:R-:W-:Y:S02]  /*6130*/  VIADDMNMX R41, R40.reuse, -R35.reuse, 0xb9600000, !PT ;  /* 0xb960000028297446 */ /* 0x0c0fe40007800923 */
[----:B------:R-:W-:Y:S01]  /*6140*/  ISETP.GE.U32.AND P0, PT, R40, R35, PT ;  /* 0x000000232800720c */ /* 0x000fe20003f06070 */
[----:B------:R-:W-:Y:S01]  /*6150*/  IMAD.MOV.U32 R40, RZ, RZ, RZ ;  /* 0x000000ffff287224 */ /* 0x000fe200078e00ff */
[----:B------:R-:W-:Y:S02]  /*6160*/  VIMNMX R41, PT, PT, R41, 0x46a00000, PT ;  /* 0x46a0000029297848 */ /* 0x000fe40003fe0100 */
[----:B------:R-:W-:-:S04]  /*6170*/  SEL R34, R34, 0x63400000, !P0 ;  /* 0x6340000022227807 */ /* 0x000fc80004000000 */
[----:B------:R-:W-:-:S05]  /*6180*/  IADD3 R34, PT, PT, -R34, R41, RZ ;  /* 0x0000002922227210 */ /* 0x000fca0007ffe1ff */
[----:B------:R-:W-:-:S06]  /*6190*/  VIADD R41, R34, 0x7fe00000 ;  /* 0x7fe0000022297836 */ /* 0x000fcc0000000000 */
[----:B------:R-:W-:-:S10]  /*61a0*/  DMUL R44, R38, R40 ;  /* 0x00000028262c7228 */ /* 0x000fd40000000000 */
[----:B------:R-:W-:-:S13]  /*61b0*/  FSETP.GTU.AND P0, PT, |R45|, 1.469367938527859385e-39, PT ;  /* 0x001000002d00780b */ /* 0x000fda0003f0c200 */
[----:B------:R-:W-:Y:S05]  /*61c0*/  @P0 BRA `(.L_x_94) ;  /* 0x0000000000a00947 */ /* 0x000fea0003800000 */
[----:B------:R-:W-:-:S06]  /*61d0*/  DFMA R30, R38, -R30, R36 ;  /* 0x8000001e261e722b */ /* 0x000fcc0000000024 */
[----:B------:R-:W-:-:S04]  /*61e0*/  IMAD.MOV.U32 R30, RZ, RZ, RZ ;  /* 0x000000ffff1e7224 */ /* 0x000fc800078e00ff */
[C---:B------:R-:W-:Y:S02]  /*61f0*/  FSETP.NEU.AND P0, PT, R31.reuse, RZ, PT ;  /* 0x000000ff1f00720b */ /* 0x040fe40003f0d000 */
[----:B------:R-:W-:-:S04]  /*6200*/  LOP3.LUT R32, R31, 0x80000000, R33, 0x48, !PT ;  /* 0x800000001f207812 */ /* 0x000fc800078e4821 */
[----:B------:R-:W-:-:S07]  /*6210*/  LOP3.LUT R31, R32, R41, RZ, 0xfc, !PT ;  /* 0x00000029201f7212 */ /* 0x000fce00078efcff */
[----:B------:R-:W-:Y:S05]  /*6220*/  @!P0 BRA `(.L_x_94) ;  /* 0x0000000000888947 */ /* 0x000fea0003800000 */
[C---:B------:R-:W-:Y:S01]  /*6230*/  IADD3 R37, PT, PT, -R34.reuse, RZ, RZ ;  /* 0x000000ff22257210 */ /* 0x040fe20007ffe1ff */
[----:B------:R-:W-:Y:S01]  /*6240*/  IMAD.MOV.U32 R36, RZ, RZ, RZ ;  /* 0x000000ffff247224 */ /* 0x000fe200078e00ff */
[----:B------:R-:W-:Y:S01]  /*6250*/  DMUL.RP R30, R38, R30 ;  /* 0x0000001e261e7228 */ /* 0x000fe20000008000 */
[----:B------:R-:W-:-:S04]  /*6260*/  IADD3 R34, PT, PT, -R34, -0x43300000, RZ ;  /* 0xbcd0000022227810 */ /* 0x000fc80007ffe1ff */
[----:B------:R-:W-:-:S05]  /*6270*/  DFMA R36, R44, -R36, R38 ;  /* 0x800000242c24722b */ /* 0x000fca0000000026 */
[----:B------:R-:W-:-:S05]  /*6280*/  LOP3.LUT R32, R31, R32, RZ, 0x3c, !PT ;  /* 0x000000201f207212 */ /* 0x000fca00078e3cff */
[----:B------:R-:W-:-:S04]  /*6290*/  FSETP.NEU.AND P0, PT, |R37|, R34, PT ;  /* 0x000000222500720b */ /* 0x000fc80003f0d200 */
[----:B------:R-:W-:Y:S02]  /*62a0*/  FSEL R30, R30, R44, !P0 ;  /* 0x0000002c1e1e7208 */ /* 0x000fe40004000000 */
[----:B------:R-:W-:-:S03]  /*62b0*/  FSEL R45, R32, R45, !P0 ;  /* 0x0000002d202d7208 */ /* 0x000fc60004000000 */
[----:B------:R-:W-:Y:S01]  /*62c0*/  IMAD.MOV.U32 R44, RZ, RZ, R30 ;  /* 0x000000ffff2c7224 */ /* 0x000fe200078e001e */
[----:B------:R-:W-:Y:S06]  /*62d0*/  BRA `(.L_x_94) ;  /* 0x00000000005c7947 */ /* 0x000fec0003800000 */
.L_x_93:
[----:B------:R-:W-:-:S14]  /*62e0*/  DSETP.NAN.AND P0, PT, R34, R34, PT ;  /* 0x000000222200722a */ /* 0x000fdc0003f08000 */
[----:B------:R-:W-:Y:S05]  /*62f0*/  @P0 BRA `(.L_x_95) ;  /* 0x0000000000480947 */ /* 0x000fea0003800000 */
[----:B------:R-:W-:-:S14]  /*6300*/  DSETP.NAN.AND P0, PT, R32, R32, PT ;  /* 0x000000202000722a */ /* 0x000fdc0003f08000 */
[----:B------:R-:W-:Y:S05]  /*6310*/  @P0 BRA `(.L_x_96) ;  /* 0x0000000000300947 */ /* 0x000fea0003800000 */
[----:B------:R-:W-:Y:S01]  /*6320*/  ISETP.NE.AND P0, PT, R41, R42, PT ;  /* 0x0000002a2900720c */ /* 0x000fe20003f05270 */
[----:B------:R-:W-:Y:S01]  /*6330*/  IMAD.MOV.U32 R44, RZ, RZ, 0x0 ;  /* 0x00000000ff2c7424 */ /* 0x000fe200078e00ff */
[----:B------:R-:W-:-:S11]  /*6340*/  MOV R45, 0xfff80000 ;  /* 0xfff80000002d7802 */ /* 0x000fd60000000f00 */
[----:B------:R-:W-:Y:S05]  /*6350*/  @!P0 BRA `(.L_x_94) ;  /* 0x00000000003c8947 */ /* 0x000fea0003800000 */
[----:B------:R-:W-:Y:S02]  /*6360*/  ISETP.NE.AND P0, PT, R41, 0x7ff00000, PT ;  /* 0x7ff000002900780c */ /* 0x000fe40003f05270 */
[----:B------:R-:W-:Y:S02]  /*6370*/  LOP3.LUT R45, R35, 0x80000000, R33, 0x48, !PT ;  /* 0x80000000232d7812 */ /* 0x000fe400078e4821 */
[----:B------:R-:W-:-:S13]  /*6380*/  ISETP.EQ.OR P0, PT, R42, RZ, !P0 ;  /* 0x000000ff2a00720c */ /* 0x000fda0004702670 */
[----:B------:R-:W-:Y:S01]  /*6390*/  @P0 LOP3.LUT R30, R45, 0x7ff00000, RZ, 0xfc, !PT ;  /* 0x7ff000002d1e0812 */ /* 0x000fe200078efcff */
[----:B------:R-:W-:Y:S02]  /*63a0*/  @!P0 IMAD.MOV.U32 R44, RZ, RZ, RZ ;  /* 0x000000ffff2c8224 */ /* 0x000fe400078e00ff */
[----:B------:R-:W-:Y:S02]  /*63b0*/  @P0 IMAD.MOV.U32 R44, RZ, RZ, RZ ;  /* 0x000000ffff2c0224 */ /* 0x000fe400078e00ff */
[----:B------:R-:W-:Y:S01]  /*63c0*/  @P0 IMAD.MOV.U32 R45, RZ, RZ, R30 ;  /* 0x000000ffff2d0224 */ /* 0x000fe200078e001e */
[----:B------:R-:W-:Y:S06]  /*63d0*/  BRA `(.L_x_94) ;  /* 0x00000000001c7947 */ /* 0x000fec0003800000 */
.L_x_96:
[----:B------:R-:W-:Y:S02]  /*63e0*/  LOP3.LUT R31, R33, 0x80000, RZ, 0xfc, !PT ;  /* 0x00080000211f7812 */ /* 0x000fe400078efcff */
[----:B------:R-:W-:-:S03]  /*63f0*/  MOV R44, R32 ;  /* 0x00000020002c7202 */ /* 0x000fc60000000f00 */
[----:B------:R-:W-:Y:S01]  /*6400*/  IMAD.MOV.U32 R45, RZ, RZ, R31 ;  /* 0x000000ffff2d7224 */ /* 0x000fe200078e001f */
[----:B------:R-:W-:Y:S06]  /*6410*/  BRA `(.L_x_94) ;  /* 0x00000000000c7947 */ /* 0x000fec0003800000 */
.L_x_95:
[----:B------:R-:W-:Y:S01]  /*6420*/  LOP3.LUT R31, R35, 0x80000, RZ, 0xfc, !PT ;  /* 0x00080000231f7812 */ /* 0x000fe200078efcff */
[----:B------:R-:W-:-:S04]  /*6430*/  IMAD.MOV.U32 R44, RZ, RZ, R34 ;  /* 0x000000ffff2c7224 */ /* 0x000fc800078e0022 */
[----:B------:R-:W-:-:S07]  /*6440*/  IMAD.MOV.U32 R45, RZ, RZ, R31 ;  /* 0x000000ffff2d7224 */ /* 0x000fce00078e001f */
.L_x_94:
[----:B------:R-:W-:Y:S05]  /*6450*/  BSYNC.RECONVERGENT B0 ;  /* 0x0000000000007941 */ /* 0x000fea0003800200 */
.L_x_92:
[----:B------:R-:W-:Y:S01]  /*6460*/  IMAD.MOV.U32 R32, RZ, RZ, R0 ;  /* 0x000000ffff207224 */ /* 0x000fe200078e0000 */
[----:B------:R-:W-:Y:S01]  /*6470*/  MOV R30, R44 ;  /* 0x0000002c001e7202 */ /* 0x000fe20000000f00 */
[----:B------:R-:W-:Y:S02]  /*6480*/  IMAD.MOV.U32 R33, RZ, RZ, 0x0 ;  /* 0x00000000ff217424 */ /* 0x000fe400078e00ff */
[----:B------:R-:W-:Y:S02]  /*6490*/  IMAD.MOV.U32 R31, RZ, RZ, R45 ;  /* 0x000000ffff1f7224 */ /* 0x000fe400078e002d */
[----:B------:R-:W-:Y:S05]  /*64a0*/  RET.REL.NODEC R32 `(_Z32calculateInterSubjectCorrelationPdPKdiii) ;  /* 0xffffff9820d47950 */ /* 0x000fea0003c3ffff */
        .weak           $__internal_1_$__cuda_sm20_drsqrt_f64_slowpath_v2
        .type           $__internal_1_$__cuda_sm20_drsqrt_f64_slowpath_v2,@function
        .size           $__internal_1_$__cuda_sm20_drsqrt_f64_slowpath_v2,($__internal_2_$__cuda_sm20_dsqrt_rn_f64_mediumpath_v1 - $__internal_1_$__cuda_sm20_drsqrt_f64_slowpath_v2)
$__internal_1_$__cuda_sm20_drsqrt_f64_slowpath_v2:
[----:B------:R-:W-:Y:S01]  /*64b0*/  DSETP.NEU.AND P0, PT, R22, RZ, PT ;  /* 0x000000ff1600722a */ /* 0x000fe20003f0d000 */
[----:B------:R-:W-:Y:S01]  /*64c0*/  BSSY.RECONVERGENT B1, `(.L_x_97) ;  /* 0x000001c000017945 */ /* 0x000fe20003800200 */
[----:B------:R-:W-:-:S12]  /*64d0*/  LOP3.LUT R20, R23, 0x80000000, RZ, 0xc0, !PT ;  /* 0x8000000017147812 */ /* 0x000fd800078ec0ff */
[----:B------:R-:W-:Y:S05]  /*64e0*/  @!P0 BRA `(.L_x_98) ;  /* 0x00000000005c8947 */ /* 0x000fea0003800000 */
[----:B------:R-:W-:-:S14]  /*64f0*/  DSETP.GTU.AND P0, PT, |R22|, +INF , PT ;  /* 0x7ff000001600742a */ /* 0x000fdc0003f0c200 */
[----:B------:R-:W-:Y:S05]  /*6500*/  @P0 BRA `(.L_x_99) ;  /* 0x00000000004c0947 */ /* 0x000fea0003800000 */
[----:B------:R-:W-:-:S13]  /*6510*/  ISETP.NE.AND P0, PT, R20, RZ, PT ;  /* 0x000000ff1400720c */ /* 0x000fda0003f05270 */
[----:B------:R-:W-:Y:S01]  /*6520*/  @P0 MOV R20, 0x0 ;  /* 0x0000000000140802 */ /* 0x000fe20000000f00 */
[----:B------:R-:W-:Y:S01]  /*6530*/  @P0 IMAD.MOV.U32 R21, RZ, RZ, -0x80000 ;  /* 0xfff80000ff150424 */ /* 0x000fe200078e00ff */
[----:B------:R-:W-:Y:S06]  /*6540*/  @P0 BRA `(.L_x_100) ;  /* 0x00000000004c0947 */ /* 0x000fec0003800000 */
[----:B------:R-:W-:-:S14]  /*6550*/  DSETP.NEU.AND P0, PT, |R22|, +INF , PT ;  /* 0x7ff000001600742a */ /* 0x000fdc0003f0d200 */
[----:B------:R-:W-:Y:S01]  /*6560*/  @!P0 CS2R R20, SRZ ;  /* 0x0000000000148805 */ /* 0x000fe2000001ff00 */
[----:B------:R-:W-:Y:S06]  /*6570*/  @!P0 BRA `(.L_x_100) ;  /* 0x0000000000408947 */ /* 0x000fec0003800000 */
[----:B------:R-:W-:Y:S01]  /*6580*/  DMUL R22, R22, 1.80143985094819840000e+16 ;  /* 0x4350000016167828 */ /* 0x000fe20000000000 */
[----:B------:R-:W-:Y:S01]  /*6590*/  IMAD.MOV.U32 R20, RZ, RZ, RZ ;  /* 0x000000ffff147224 */ /* 0x000fe200078e00ff */
[----:B------:R-:W-:Y:S01]  /*65a0*/  MOV R27, 0x3fd80000 ;  /* 0x3fd80000001b7802 */ /* 0x000fe20000000f00 */
[----:B------:R-:W-:-:S03]  /*65b0*/  IMAD.MOV.U32 R26, RZ, RZ, 0x0 ;  /* 0x00000000ff1a7424 */ /* 0x000fc600078e00ff */
[----:B------:R-:W0:Y:S02]  /*65c0*/  MUFU.RSQ64H R21, R23 ;  /* 0x0000001700157308 */ /* 0x000e240000001c00 */
[----:B0-----:R-:W-:-:S08]  /*65d0*/  DMUL R24, R20, R20 ;  /* 0x0000001414187228 */ /* 0x001fd00000000000 */
[----:B------:R-:W-:-:S08]  /*65e0*/  DFMA R24, R22, -R24, 1 ;  /* 0x3ff000001618742b */ /* 0x000fd00000000818 */
[----:B------:R-:W-:Y:S02]  /*65f0*/  DFMA R26, R24, R26, 0.5 ;  /* 0x3fe00000181a742b */ /* 0x000fe4000000001a */
[----:B------:R-:W-:-:S08]  /*6600*/  DMUL R24, R20, R24 ;  /* 0x0000001814187228 */ /* 0x000fd00000000000 */
[----:B------:R-:W-:-:S08]  /*6610*/  DFMA R20, R26, R24, R20 ;  /* 0x000000181a14722b */ /* 0x000fd00000000014 */
[----:B------:R-:W-:Y:S01]  /*6620*/  DMUL R20, R20, 134217728 ;  /* 0x41a0000014147828 */ /* 0x000fe20000000000 */
[----:B------:R-:W-:Y:S10]  /*6630*/  BRA `(.L_x_100) ;  /* 0x0000000000107947 */ /* 0x000ff40003800000 */
.L_x_99:
[----:B------:R-:W-:Y:S01]  /*6640*/  DADD R20, R22, R22 ;  /* 0x0000000016147229 */ /* 0x000fe20000000016 */
[----:B------:R-:W-:Y:S10]  /*6650*/  BRA `(.L_x_100) ;  /* 0x0000000000087947 */ /* 0x000ff40003800000 */
.L_x_98:
[----:B------:R-:W-:Y:S01]  /*6660*/  LOP3.LUT R21, R20, 0x7ff00000, RZ, 0xfc, !PT ;  /* 0x7ff0000014157812 */ /* 0x000fe200078efcff */
[----:B------:R-:W-:-:S07]  /*6670*/  IMAD.MOV.U32 R20, RZ, RZ, RZ ;  /* 0x000000ffff147224 */ /* 0x000fce00078e00ff */
.L_x_100:
[----:B------:R-:W-:Y:S05]  /*6680*/  BSYNC.RECONVERGENT B1 ;  /* 0x0000000000017941 */ /* 0x000fea0003800200 */
.L_x_97:
[----:B------:R-:W-:Y:S01]  /*6690*/  IMAD.MOV.U32 R32, RZ, RZ, R20 ;  /* 0x000000ffff207224 */ /* 0x000fe200078e0014 */
[----:B------:R-:W-:Y:S01]  /*66a0*/  MOV R20, R0 ;  /* 0x0000000000147202 */ /* 0x000fe20000000f00 */
[----:B------:R-:W-:Y:S02]  /*66b0*/  IMAD.MOV.U32 R33, RZ, RZ, R21 ;  /* 0x000000ffff217224 */ /* 0x000fe400078e0015 */
[----:B------:R-:W-:-:S04]  /*66c0*/  IMAD.MOV.U32 R21, RZ, RZ, 0x0 ;  /* 0x00000000ff157424 */ /* 0x000fc800078e00ff */
[----:B------:R-:W-:Y:S05]  /*66d0*/  RET.REL.NODEC R20 `(_Z32calculateInterSubjectCorrelationPdPKdiii) ;  /* 0xffffff9814487950 */ /* 0x000fea0003c3ffff */
        .weak           $__internal_2_$__cuda_sm20_dsqrt_rn_f64_mediumpath_v1
        .type           $__internal_2_$__cuda_sm20_dsqrt_rn_f64_mediumpath_v1,@function
        .size           $__internal_2_$__cuda_sm20_dsqrt_rn_f64_mediumpath_v1,(.L_x_108 - $__internal_2_$__cuda_sm20_dsqrt_rn_f64_mediumpath_v1)
$__internal_2_$__cuda_sm20_dsqrt_rn_f64_mediumpath_v1:
[----:B------:R-:W-:Y:S01]  /*66e0*/  ISETP.GE.U32.AND P0, PT, R32, -0x3400000, PT ;  /* 0xfcc000002000780c */ /* 0x000fe20003f06070 */
[----:B------:R-:W-:Y:S01]  /*66f0*/  BSSY.RECONVERGENT B1, `(.L_x_101) ;  /* 0x0000027000017945 */ /* 0x000fe20003800200 */
[----:B------:R-:W-:Y:S01]  /*6700*/  IMAD.MOV.U32 R31, RZ, RZ, R33 ;  /* 0x000000ffff1f7224 */ /* 0x000fe200078e0021 */
[----:B------:R-:W-:Y:S01]  /*6710*/  MOV R33, R39 ;  /* 0x0000002700217202 */ /* 0x000fe20000000f00 */
[----:B------:R-:W-:Y:S02]  /*6720*/  IMAD.MOV.U32 R32, RZ, RZ, R36 ;  /* 0x000000ffff207224 */ /* 0x000fe400078e0024 */
[----:B------:R-:W-:-:S07]  /*6730*/  IMAD.MOV.U32 R36, RZ, RZ, R0 ;  /* 0x000000ffff247224 */ /* 0x000fce00078e0000 */
[----:B------:R-:W-:Y:S05]  /*6740*/  @!P0 BRA `(.L_x_102) ;  /* 0x0000000000208947 */ /* 0x000fea0003800000 */
[----:B------:R-:W-:-:S10]  /*6750*/  DFMA.RM R28, R28, R32, R36 ;  /* 0x000000201c1c722b */ /* 0x000fd40000004024 */
[----:B------:R-:W-:-:S05]  /*6760*/  IADD3 R32, P0, PT, R28, 0x1, RZ ;  /* 0x000000011c207810 */ /* 0x000fca0007f1e0ff */
[----:B------:R-:W-:-:S06]  /*6770*/  IMAD.X R33, RZ, RZ, R29, P0 ;  /* 0x000000ffff217224 */ /* 0x000fcc00000e061d */
[----:B------:R-:W-:-:S08]  /*6780*/  DFMA.RP R30, -R28, R32, R30 ;  /* 0x000000201c1e722b */ /* 0x000fd0000000811e */
[----:B------:R-:W-:-:S06]  /*6790*/  DSETP.GT.AND P0, PT, R30, RZ, PT ;  /* 0x000000ff1e00722a */ /* 0x000fcc0003f04000 */
[----:B------:R-:W-:Y:S02]  /*67a0*/  FSEL R28, R32, R28, P0 ;  /* 0x0000001c201c7208 */ /* 0x000fe40000000000 */
[----:B------:R-:W-:Y:S01]  /*67b0*/  FSEL R29, R33, R29, P0 ;  /* 0x0000001d211d7208 */ /* 0x000fe20000000000 */
[----:B------:R-:W-:Y:S06]  /*67c0*/  BRA `(.L_x_103) ;  /* 0x0000000000647947 */ /* 0x000fec0003800000 */
.L_x_102:
[----:B------:R-:W-:-:S14]  /*67d0*/  DSETP.NE.AND P0, PT, R30, RZ, PT ;  /* 0x000000ff1e00722a */ /* 0x000fdc0003f05000 */
[----:B------:R-:W-:Y:S05]  /*67e0*/  @!P0 BRA `(.L_x_104) ;  /* 0x0000000000588947 */ /* 0x000fea0003800000 */
[----:B------:R-:W-:-:S13]  /*67f0*/  ISETP.GE.AND P0, PT, R31, RZ, PT ;  /* 0x000000ff1f00720c */ /* 0x000fda0003f06270 */
[----:B------:R-:W-:Y:S01]  /*6800*/  @!P0 IMAD.MOV.U32 R28, RZ, RZ, 0x0 ;  /* 0x00000000ff1c8424 */ /* 0x000fe200078e00ff */
[----:B------:R-:W-:Y:S01]  /*6810*/  @!P0 MOV R29, 0xfff80000 ;  /* 0xfff80000001d8802 */ /* 0x000fe20000000f00 */
[----:B------:R-:W-:Y:S06]  /*6820*/  @!P0 BRA `(.L_x_103) ;  /* 0x00000000004c8947 */ /* 0x000fec0003800000 */
[----:B------:R-:W-:-:S13]  /*6830*/  ISETP.GT.AND P0, PT, R31, 0x7fefffff, PT ;  /* 0x7fefffff1f00780c */ /* 0x000fda0003f04270 */
[----:B------:R-:W-:Y:S05]  /*6840*/  @P0 BRA `(.L_x_104) ;  /* 0x0000000000400947 */ /* 0x000fea0003800000 */
[----:B------:R-:W-:Y:S01]  /*6850*/  DMUL R36, R30, 8.11296384146066816958e+31 ;  /* 0x469000001e247828 */ /* 0x000fe20000000000 */
[----:B------:R-:W-:Y:S02]  /*6860*/  IMAD.MOV.U32 R28, RZ, RZ, RZ ;  /* 0x000000ffff1c7224 */ /* 0x000fe400078e00ff */
[----:B------:R-:W-:Y:S02]  /*6870*/  IMAD.MOV.U32 R32, RZ, RZ, 0x0 ;  /* 0x00000000ff207424 */ /* 0x000fe400078e00ff */
[----:B------:R-:W-:Y:S01]  /*6880*/  IMAD.MOV.U32 R33, RZ, RZ, 0x3fd80000 ;  /* 0x3fd80000ff217424 */ /* 0x000fe200078e00ff */
[----:B------:R-:W0:Y:S02]  /*6890*/  MUFU.RSQ64H R29, R37 ;  /* 0x00000025001d7308 */ /* 0x000e240000001c00 */
[----:B0-----:R-:W-:-:S08]  /*68a0*/  DMUL R30, R28, R28 ;  /* 0x0000001c1c1e7228 */ /* 0x001fd00000000000 */
[----:B------:R-:W-:-:S08]  /*68b0*/  DFMA R30, R36, -R30, 1 ;  /* 0x3ff00000241e742b */ /* 0x000fd0000000081e */
[----:B------:R-:W-:Y:S02]  /*68c0*/  DFMA R32, R30, R32, 0.5 ;  /* 0x3fe000001e20742b */ /* 0x000fe40000000020 */
[----:B------:R-:W-:-:S08]  /*68d0*/  DMUL R30, R28, R30 ;  /* 0x0000001e1c1e7228 */ /* 0x000fd00000000000 */
[----:B------:R-:W-:-:S08]  /*68e0*/  DFMA R30, R32, R30, R28 ;  /* 0x0000001e201e722b */ /* 0x000fd0000000001c */
[----:B------:R-:W-:Y:S02]  /*68f0*/  DMUL R28, R36, R30 ;  /* 0x0000001e241c7228 */ /* 0x000fe40000000000 */
[----:B------:R-:W-:-:S06]  /*6900*/  IADD3 R31, PT, PT, R31, -0x100000, RZ ;  /* 0xfff000001f1f7810 */ /* 0x000fcc0007ffe0ff */
[----:B------:R-:W-:-:S08]  /*6910*/  DFMA R32, R28, -R28, R36 ;  /* 0x8000001c1c20722b */ /* 0x000fd00000000024 */
[----:B------:R-:W-:-:S10]  /*6920*/  DFMA R28, R30, R32, R28 ;  /* 0x000000201e1c722b */ /* 0x000fd4000000001c */
[----:B------:R-:W-:Y:S01]  /*6930*/  VIADD R29, R29, 0xfcb00000 ;  /* 0xfcb000001d1d7836 */ /* 0x000fe20000000000 */
[----:B------:R-:W-:Y:S06]  /*6940*/  BRA `(.L_x_103) ;  /* 0x0000000000047947 */ /* 0x000fec0003800000 */
.L_x_104:
[----:B------:R-:W-:-:S11]  /*6950*/  DADD R28, R30, R30 ;  /* 0x000000001e1c7229 */ /* 0x000fd6000000001e */
.L_x_103:
[----:B------:R-:W-:Y:S05]  /*6960*/  BSYNC.RECONVERGENT B1 ;  /* 0x0000000000017941 */ /* 0x000fea0003800200 */
.L_x_101:
[----:B------:R-:W-:-:S04]  /*6970*/  IMAD.MOV.U32 R39, RZ, RZ, 0x0 ;  /* 0x00000000ff277424 */ /* 0x000fc800078e00ff */
[----:B------:R-:W-:Y:S05]  /*6980*/  RET.REL.NODEC R38 `(_Z32calculateInterSubjectCorrelationPdPKdiii) ;  /* 0xffffff94269c7950 */ /* 0x000fea0003c3ffff */
.L_x_105:
        /* <DEDUP_REMOVED lines=15> */
.L_x_108:


//--------------------- .nv.shared.reserved.0     --------------------------
	.section	.nv.shared.reserved.0,"aw",@nobits
	.weak		__nv_reservedSMEM_offset_0_alias
	.size		__nv_reservedSMEM_offset_0_alias, 0, 64
	.other		__nv_reservedSMEM_offset_0_alias,@"STO_CUDA_RESERVED_SHARED STV_DEFAULT"
__nv_reservedSMEM_offset_0_alias:
	.zero		0
	.zero		64


//--------------------- .nv.global                --------------------------
	.section	.nv.global,"aw",@nobits
.nv.global:
	.type		_ZN34_INTERNAL_41fc73dc_4_k_cu_6bdcceec6thrust24THRUST_300001_SM_1000_NS12placeholders2_8E,@object
	.size		_ZN34_INTERNAL_41fc73dc_4_k_cu_6bdcceec6thrust24THRUST_300001_SM_1000_NS12placeholders2_8E,(_ZN34_INTERNAL_41fc73dc_4_k_cu_6bdcceec4cuda3std3__436_GLOBAL__N__41fc73dc_4_k_cu_6bdcceec6ignoreE - _ZN34_INTERNAL_41fc73dc_4_k_cu_6bdcceec6thrust24THRUST_300001_SM_1000_NS12placeholders2_8E)
_ZN34_INTERNAL_41fc73dc_4_k_cu_6bdcceec6thrust24THRUST_300001_SM_1000_NS12placeholders2_8E:
	.zero		1
	.type		_ZN34_INTERNAL_41fc73dc_4_k_cu_6bdcceec4cuda3std3__436_GLOBAL__N__41fc73dc_4_k_cu_6bdcceec6ignoreE,@object
	.size		_ZN34_INTERNAL_41fc73dc_4_k_cu_6bdcceec4cuda3std3__436_GLOBAL__N__41fc73dc_4_k_cu_6bdcceec6ignoreE,(_ZN34_INTERNAL_41fc73dc_4_k_cu_6bdcceec4cuda3std6ranges3__45__cpo4dataE - _ZN34_INTERNAL_41fc73dc_4_k_cu_6bdcceec4cuda3std3__436_GLOBAL__N__41fc73dc_4_k_cu_6bdcceec6ignoreE)
_ZN34_INTERNAL_41fc73dc_4_k_cu_6bdcceec4cuda3std3__436_GLOBAL__N__41fc73dc_4_k_cu_6bdcceec6ignoreE:
	.zero		1
	.type		_ZN34_INTERNAL_41fc73dc_4_k_cu_6bdcceec4cuda3std6ranges3__45__cpo4dataE,@object
	.size		_ZN34_INTERNAL_41fc73dc_4_k_cu_6bdcceec4cuda3std6ranges3__45__cpo4dataE,(_ZN34_INTERNAL_41fc73dc_4_k_cu_6bdcceec6thrust24THRUST_300001_SM_1000_NS6system3cpp3parE - _ZN34_INTERNAL_41fc73dc_4_k_cu_6bdcceec4cuda3std6ranges3__45__cpo4dataE)
_ZN34_INTERNAL_41fc73dc_4_k_cu_6bdcceec4cuda3std6ranges3__45__cpo4dataE:
	.zero		1
	.type		_ZN34_INTERNAL_41fc73dc_4_k_cu_6bdcceec6thrust24THRUST_300001_SM_1000_NS6system3cpp3parE,@object
	.size		_ZN34_INTERNAL_41fc73dc_4_k_cu_6bdcceec6thrust24THRUST_300001_SM_1000_NS6system3cpp3parE,(_ZN34_INTERNAL_41fc73dc_4_k_cu_6bdcceec4cuda3std3__45__cpo5beginE - _ZN34_INTERNAL_41fc73dc_4_k_cu_6bdcceec6thrust24THRUST_300001_SM_1000_NS6system3cpp3parE)
_ZN34_INTERNAL_41fc73dc_4_k_cu_6bdcceec6thrust24THRUST_300001_SM_1000_NS6system3cpp3parE:
	.zero		1
	.type		_ZN34_INTERNAL_41fc73dc_4_k_cu_6bdcceec4cuda3std3__45__cpo5beginE,@object
	.size		_ZN34_INTERNAL_41fc73dc_4_k_cu_6bdcceec4cuda3std3__45__cpo5beginE,(_ZN34_INTERNAL_41fc73dc_4_k_cu_6bdcceec4cuda3std6ranges3__45__cpo5beginE - _ZN34_INTERNAL_41fc73dc_4_k_cu_6bdcceec4cuda3std3__45__cpo5beginE)
_ZN34_INTERNAL_41fc73dc_4_k_cu_6bdcceec4cuda3std3__45__cpo5beginE:
	.zero		1
	.type		_ZN34_INTERNAL_41fc73dc_4_k_cu_6bdcceec4cuda3std6ranges3__45__cpo5beginE,@object
	.size		_ZN34_INTERNAL_41fc73dc_4_k_cu_6bdcceec4cuda3std6ranges3__45__cpo5beginE,(_ZN34_INTERNAL_41fc73dc_4_k_cu_6bdcceec6thrust24THRUST_300001_SM_1000_NS6deviceE - _ZN34_INTERNAL_41fc73dc_4_k_cu_6bdcceec4cuda3std6ranges3__45__cpo5beginE)
_ZN34_INTERNAL_41fc73dc_4_k_cu_6bdcceec4cuda3std6ranges3__45__cpo5beginE:
	.zero		1
	.type		_ZN34_INTERNAL_41fc73dc_4_k_cu_6bdcceec6thrust24THRUST_300001_SM_1000_NS6deviceE,@object
	.size		_ZN34_INTERNAL_41fc73dc_4_k_cu_6bdcceec6thrust24THRUST_300001_SM_1000_NS6deviceE,(_ZN34_INTERNAL_41fc73dc_4_k_cu_6bdcceec4cuda3std3__47nulloptE - _ZN34_INTERNAL_41fc73dc_4_k_cu_6bdcceec6thrust24THRUST_300001_SM_1000_NS6deviceE)
_ZN34_INTERNAL_41fc73dc_4_k_cu_6bdcceec6thrust24THRUST_300001_SM_1000_NS6deviceE:
	.zero		1
	.type		_ZN34_INTERNAL_41fc73dc_4_k_cu_6bdcceec4cuda3std3__47nulloptE,@object
	.size		_ZN34_INTERNAL_41fc73dc_4_k_cu_6bdcceec4cuda3std3__47nulloptE,(_ZN34_INTERNAL_41fc73dc_4_k_cu_6bdcceec4cuda3std6ranges3__45__cpo8distanceE - _ZN34_INTERNAL_41fc73dc_4_k_cu_6bdcceec4cuda3std3__47nulloptE)
_ZN34_INTERNAL_41fc73dc_4_k_cu_6bdcceec4cuda3std3__47nulloptE:
	.zero		1
	.type		_ZN34_INTERNAL_41fc73dc_4_k_cu_6bdcceec4cuda3std6ranges3__45__cpo8distanceE,@object
	.size		_ZN34_INTERNAL_41fc73dc_4_k_cu_6bdcceec4cuda3std6ranges3__45__cpo8distanceE,(_ZN34_INTERNAL_41fc73dc_4_k_cu_6bdcceec6thrust24THRUST_300001_SM_1000_NS12placeholders2_4E - _ZN34_INTERNAL_41fc73dc_4_k_cu_6bdcceec4cuda3std6ranges3__45__cpo8distanceE)
_ZN34_INTERNAL_41fc73dc_4_k_cu_6bdcceec4cuda3std6ranges3__45__cpo8distanceE:
	.zero		1
	.type		_ZN34_INTERNAL_41fc73dc_4_k_cu_6bdcceec6thrust24THRUST_300001_SM_1000_NS12placeholders2_4E,@object
	.size		_ZN34_INTERNAL_41fc73dc_4_k_cu_6bdcceec6thrust24THRUST_300001_SM_1000_NS12placeholders2_4E,(_ZN34_INTERNAL_41fc73dc_4_k_cu_6bdcceec4cuda3std3__45__cpo6rbeginE - _ZN34_INTERNAL_41fc73dc_4_k_cu_6bdcceec6thrust24THRUST_300001_SM_1000_NS12placeholders2_4E)
_ZN34_INTERNAL_41fc73dc_4_k_cu_6bdcceec6thrust24THRUST_300001_SM_1000_NS12placeholders2_4E:
	.zero		1
	.type		_ZN34_INTERNAL_41fc73dc_4_k_cu_6bdcceec4cuda3std3__45__cpo6rbeginE,@object
	.size		_ZN34_INTERNAL_41fc73dc_4_k_cu_6bdcceec4cuda3std3__45__cpo6rbeginE,(_ZN34_INTERNAL_41fc73dc_4_k_cu_6bdcceec4cuda3std6ranges3__45__cpo7advanceE - _ZN34_INTERNAL_41fc73dc_4_k_cu_6bdcceec4cuda3std3__45__cpo6rbeginE)
_ZN34_INTERNAL_41fc73dc_4_k_cu_6bdcceec4cuda3std3__45__cpo6rbeginE:
	.zero		1
	.type		_ZN34_INTERNAL_41fc73dc_4_k_cu_6bdcceec4cuda3std6ranges3__45__cpo7advanceE,@object
	.size		_ZN34_INTERNAL_41fc73dc_4_k_cu_6bdcceec4cuda3std6ranges3__45__cpo7advanceE,(_ZN34_INTERNAL_41fc73dc_4_k_cu_6bdcceec6thrust24THRUST_300001_SM_1000_NS12placeholders3_10E - _ZN34_INTERNAL_41fc73dc_4_k_cu_6bdcceec4cuda3std6ranges3__45__cpo7advanceE)
_ZN34_INTERNAL_41fc73dc_4_k_cu_6bdcceec4cuda3std6ranges3__45__cpo7advanceE:
	.zero		1
	.type		_ZN34_INTERNAL_41fc73dc_4_k_cu_6bdcceec6thrust24THRUST_300001_SM_1000_NS12placeholders3_10E,@object
	.size		_ZN34_INTERNAL_41fc73dc_4_k_cu_6bdcceec6thrust24THRUST_300001_SM_1000_NS12placeholders3_10E,(_ZN34_INTERNAL_41fc73dc_4_k_cu_6bdcceec4cuda3std3__48in_placeE - _ZN34_INTERNAL_41fc73dc_4_k_cu_6bdcceec6thrust24THRUST_300001_SM_1000_NS12placeholders3_10E)
_ZN34_INTERNAL_41fc73dc_4_k_cu_6bdcceec6thrust24THRUST_300001_SM_1000_NS12placeholders3_10E:
	.zero		1
	.type		_ZN34_INTERNAL_41fc73dc_4_k_cu_6bdcceec4cuda3std3__48in_placeE,@object
	.size		_ZN34_INTERNAL_41fc73dc_4_k_cu_6bdcceec4cuda3std3__48in_placeE,(_ZN34_INTERNAL_41fc73dc_4_k_cu_6bdcceec4cuda3std6ranges3__45__cpo4sizeE - _ZN34_INTERNAL_41fc73dc_4_k_cu_6bdcceec4cuda3std3__48in_placeE)
_ZN34_INTERNAL_41fc73dc_4_k_cu_6bdcceec4cuda3std3__48in_placeE:
	.zero		1
	.type		_ZN34_INTERNAL_41fc73dc_4_k_cu_6bdcceec4cuda3std6ranges3__45__cpo4sizeE,@object
	.size		_ZN34_INTERNAL_41fc73dc_4_k_cu_6bdcceec4cuda3std6ranges3__45__cpo4sizeE,(_ZN34_INTERNAL_41fc73dc_4_k_cu_6bdcceec6thrust24THRUST_300001_SM_1000_NS12placeholders2_2E - _ZN34_INTERNAL_41fc73dc_4_k_cu_6bdcceec4cuda3std6ranges3__45__cpo4sizeE)
_ZN34_INTERNAL_41fc73dc_4_k_cu_6bdcceec4cuda3std6ranges3__45__cpo4sizeE:
	.zero		1
	.type		_ZN34_INTERNAL_41fc73dc_4_k_cu_6bdcceec6thrust24THRUST_300001_SM_1000_NS12placeholders2_2E,@object
	.size		_ZN34_INTERNAL_41fc73dc_4_k_cu_6bdcceec6thrust24THRUST_300001_SM_1000_NS12placeholders2_2E,(_ZN34_INTERNAL_41fc73dc_4_k_cu_6bdcceec4cuda3std3__45__cpo6cbeginE - _ZN34_INTERNAL_41fc73dc_4_k_cu_6bdcceec6thrust24THRUST_300001_SM_1000_NS12placeholders2_2E)
_ZN34_INTERNAL_41fc73dc_4_k_cu_6bdcceec6thrust24THRUST_300001_SM_1000_NS12placeholders2_2E:
	.zero		1
	.type		_ZN34_INTERNAL_41fc73dc_4_k_cu_6bdcceec4cuda3std3__45__cpo6cbeginE,@object
	.size		_ZN34_INTERNAL_41fc73dc_4_k_cu_6bdcceec4cuda3std3__45__cpo6cbeginE,(_ZN34_INTERNAL_41fc73dc_4_k_cu_6bdcceec4cuda3std6ranges3__45__cpo6cbeginE - _ZN34_INTERNAL_41fc73dc_4_k_cu_6bdcceec4cuda3std3__45__cpo6cbeginE)
_ZN34_INTERNAL_41fc73dc_4_k_cu_6bdcceec4cuda3std3__45__cpo6cbeginE:
	.zero		1
	.type		_ZN34_INTERNAL_41fc73dc_4_k_cu_6bdcceec4cuda3std6ranges3__45__cpo6cbeginE,@object
	.size		_ZN34_INTERNAL_41fc73dc_4_k_cu_6bdcceec4cuda3std6ranges3__45__cpo6cbeginE,(_ZN34_INTERNAL_41fc73dc_4_k_cu_6bdcceec6thrust24THRUST_300001_SM_1000_NS12placeholders2_6E - _ZN34_INTERNAL_41fc73dc_4_k_cu_6bdcceec4cuda3std6ranges3__45__cpo6cbeginE)
_ZN34_INTERNAL_41fc73dc_4_k_cu_6bdcceec4cuda3std6ranges3__45__cpo6cbeginE:
	.zero		1
	.type		_ZN34_INTERNAL_41fc73dc_4_k_cu_6bdcceec6thrust24THRUST_300001_SM_1000_NS12placeholders2_6E,@object
	.size		_ZN34_INTERNAL_41fc73dc_4_k_cu_6bdcceec6thrust24THRUST_300001_SM_1000_NS12placeholders2_6E,(_ZN34_INTERNAL_41fc73dc_4_k_cu_6bdcceec4cuda3std3__45__cpo7crbeginE - _ZN34_INTERNAL_41fc73dc_4_k_cu_6bdcceec6thrust24THRUST_300001_SM_1000_NS12placeholders2_6E)
_ZN34_INTERNAL_41fc73dc_4_k_cu_6bdcceec6thrust24THRUST_300001_SM_1000_NS12placeholders2_6E:
	.zero		1
	.type		_ZN34_INTERNAL_41fc73dc_4_k_cu_6bdcceec4cuda3std3__45__cpo7crbeginE,@object
	.size		_ZN34_INTERNAL_41fc73dc_4_k_cu_6bdcceec4cuda3std3__45__cpo7crbeginE,(_ZN34_INTERNAL_41fc73dc_4_k_cu_6bdcceec4cuda3std6ranges3__45__cpo4nextE - _ZN34_INTERNAL_41fc73dc_4_k_cu_6bdcceec4cuda3std3__45__cpo7crbeginE)
_ZN34_INTERNAL_41fc73dc_4_k_cu_6bdcceec4cuda3std3__45__cpo7crbeginE:
	.zero		1
	.type		_ZN34_INTERNAL_41fc73dc_4_k_cu_6bdcceec4cuda3std6ranges3__45__cpo4nextE,@object
	.size		_ZN34_INTERNAL_41fc73dc_4_k_cu_6bdcceec4cuda3std6ranges3__45__cpo4nextE,(_ZN34_INTERNAL_41fc73dc_4_k_cu_6bdcceec4cuda3std6ranges3__45__cpo4swapE - _ZN34_INTERNAL_41fc73dc_4_k_cu_6bdcceec4cuda3std6ranges3__45__cpo4nextE)
_ZN34_INTERNAL_41fc73dc_4_k_cu_6bdcceec4cuda3std6ranges3__45__cpo4nextE:
	.zero		1
	.type		_ZN34_INTERNAL_41fc73dc_4_k_cu_6bdcceec4cuda3std6ranges3__45__cpo4swapE,@object
	.size		_ZN34_INTERNAL_41fc73dc_4_k_cu_6bdcceec4cuda3std6ranges3__45__cpo4swapE,(_ZN34_INTERNAL_41fc73dc_4_k_cu_6bdcceec6thrust24THRUST_300001_SM_1000_NS8cuda_cub10par_nosyncE - _ZN34_INTERNAL_41fc73dc_4_k_cu_6bdcceec4cuda3std6ranges3__45__cpo4swapE)
_ZN34_INTERNAL_41fc73dc_4_k_cu_6bdcceec4cuda3std6ranges3__45__cpo4swapE:
	.zero		1
	.type		_ZN34_INTERNAL_41fc73dc_4_k_cu_6bdcceec6thrust24THRUST_300001_SM_1000_NS8cuda_cub10par_nosyncE,@object
	.size		_ZN34_INTERNAL_41fc73dc_4_k_cu_6bdcceec6thrust24THRUST_300001_SM_1000_NS8cuda_cub10par_nosyncE,(_ZN34_INTERNAL_41fc73dc_4_k_cu_6bdcceec6thrust24THRUST_300001_SM_1000_NS3seqE - _ZN34_INTERNAL_41fc73dc_4_k_cu_6bdcceec6thrust24THRUST_300001_SM_1000_NS8cuda_cub10par_nosyncE)
_ZN34_INTERNAL_41fc73dc_4_k_cu_6bdcceec6thrust24THRUST_300001_SM_1000_NS8cuda_cub10par_nosyncE:
	.zero		1
	.type		_ZN34_INTERNAL_41fc73dc_4_k_cu_6bdcceec6thrust24THRUST_300001_SM_1000_NS3seqE,@object
	.size		_ZN34_INTERNAL_41fc73dc_4_k_cu_6bdcceec6thrust24THRUST_300001_SM_1000_NS3seqE,(_ZN34_INTERNAL_41fc73dc_4_k_cu_6bdcceec4cuda3std3__420unreachable_sentinelE - _ZN34_INTERNAL_41fc73dc_4_k_cu_6bdcceec6thrust24THRUST_300001_SM_1000_NS3seqE)
_ZN34_INTERNAL_41fc73dc_4_k_cu_6bdcceec6thrust24THRUST_300001_SM_1000_NS3seqE:
	.zero		1
	.type		_ZN34_INTERNAL_41fc73dc_4_k_cu_6bdcceec4cuda3std3__420unreachable_sentinelE,@object
	.size		_ZN34_INTERNAL_41fc73dc_4_k_cu_6bdcceec4cuda3std3__420unreachable_sentinelE,(_ZN34_INTERNAL_41fc73dc_4_k_cu_6bdcceec4cuda3std6ranges3__45__cpo5ssizeE - _ZN34_INTERNAL_41fc73dc_4_k_cu_6bdcceec4cuda3std3__420unreachable_sentinelE)
_ZN34_INTERNAL_41fc73dc_4_k_cu_6bdcceec4cuda3std3__420unreachable_sentinelE:
	.zero		1
	.type		_ZN34_INTERNAL_41fc73dc_4_k_cu_6bdcceec4cuda3std6ranges3__45__cpo5ssizeE,@object
	.size		_ZN34_INTERNAL_41fc73dc_4_k_cu_6bdcceec4cuda3std6ranges3__45__cpo5ssizeE,(_ZN34_INTERNAL_41fc73dc_4_k_cu_6bdcceec6thrust24THRUST_300001_SM_1000_NS12placeholders2_3E - _ZN34_INTERNAL_41fc73dc_4_k_cu_6bdcceec4cuda3std6ranges3__45__cpo5ssizeE)
_ZN34_INTERNAL_41fc73dc_4_k_cu_6bdcceec4cuda3std6ranges3__45__cpo5ssizeE:
	.zero		1
	.type		_ZN34_INTERNAL_41fc73dc_4_k_cu_6bdcceec6thrust24THRUST_300001_SM_1000_NS12placeholders2_3E,@object
	.size		_ZN34_INTERNAL_41fc73dc_4_k_cu_6bdcceec6thrust24THRUST_300001_SM_1000_NS12placeholders2_3E,(_ZN34_INTERNAL_41fc73dc_4_k_cu_6bdcceec4cuda3std3__45__cpo4cendE - _ZN34_INTERNAL_41fc73dc_4_k_cu_6bdcceec6thrust24THRUST_300001_SM_1000_NS12placeholders2_3E)
_ZN34_INTERNAL_41fc73dc_4_k_cu_6bdcceec6thrust24THRUST_300001_SM_1000_NS12placeholders2_3E:
	.zero		1
	.type		_ZN34_INTERNAL_41fc73dc_4_k_cu_6bdcceec4cuda3std3__45__cpo4cendE,@object
	.size		_ZN34_INTERNAL_41fc73dc_4_k_cu_6bdcceec4cuda3std3__45__cpo4cendE,(_ZN34_INTERNAL_41fc73dc_4_k_cu_6bdcceec4cuda3std6ranges3__45__cpo4cendE - _ZN34_INTERNAL_41fc73dc_4_k_cu_6bdcceec4cuda3std3__45__cpo4cendE)
_ZN34_INTERNAL_41fc73dc_4_k_cu_6bdcceec4cuda3std3__45__cpo4cendE:
	.zero		1
	.type		_ZN34_INTERNAL_41fc73dc_4_k_cu_6bdcceec4cuda3std6ranges3__45__cpo4cendE,@object
	.size		_ZN34_INTERNAL_41fc73dc_4_k_cu_6bdcceec4cuda3std6ranges3__45__cpo4cendE,(_ZN34_INTERNAL_41fc73dc_4_k_cu_6bdcceec6thrust24THRUST_300001_SM_1000_NS12placeholders2_7E - _ZN34_INTERNAL_41fc73dc_4_k_cu_6bdcceec4cuda3std6ranges3__45__cpo4cendE)
_ZN34_INTERNAL_41fc73dc_4_k_cu_6bdcceec4cuda3std6ranges3__45__cpo4cendE:
	.zero		1
	.type		_ZN34_INTERNAL_41fc73dc_4_k_cu_6bdcceec6thrust24THRUST_300001_SM_1000_NS12placeholders2_7E,@object
	.size		_ZN34_INTERNAL_41fc73dc_4_k_cu_6bdcceec6thrust24THRUST_300001_SM_1000_NS12placeholders2_7E,(_ZN34_INTERNAL_41fc73dc_4_k_cu_6bdcceec4cuda3std3__45__cpo5crendE - _ZN34_INTERNAL_41fc73dc_4_k_cu_6bdcceec6thrust24THRUST_300001_SM_1000_NS12placeholders2_7E)
_ZN34_INTERNAL_41fc73dc_4_k_cu_6bdcceec6thrust24THRUST_300001_SM_1000_NS12placeholders2_7E:
	.zero		1
	.type		_ZN34_INTERNAL_41fc73dc_4_k_cu_6bdcceec4cuda3std3__45__cpo5crendE,@object
	.size		_ZN34_INTERNAL_41fc73dc_4_k_cu_6bdcceec4cuda3std3__45__cpo5crendE,(_ZN34_INTERNAL_41fc73dc_4_k_cu_6bdcceec4cuda3std6ranges3__45__cpo4prevE - _ZN34_INTERNAL_41fc73dc_4_k_cu_6bdcceec4cuda3std3__45__cpo5crendE)
_ZN34_INTERNAL_41fc73dc_4_k_cu_6bdcceec4cuda3std3__45__cpo5crendE:
	.zero		1
	.type		_ZN34_INTERNAL_41fc73dc_4_k_cu_6bdcceec4cuda3std6ranges3__45__cpo4prevE,@object
	.size		_ZN34_INTERNAL_41fc73dc_4_k_cu_6bdcceec4cuda3std6ranges3__45__cpo4prevE,(_ZN34_INTERNAL_41fc73dc_4_k_cu_6bdcceec4cuda3std6ranges3__45__cpo9iter_moveE - _ZN34_INTERNAL_41fc73dc_4_k_cu_6bdcceec4cuda3std6ranges3__45__cpo4prevE)
_ZN34_INTERNAL_41fc73dc_4_k_cu_6bdcceec4cuda3std6ranges3__45__cpo4prevE:
	.zero		1
	.type		_ZN34_INTERNAL_41fc73dc_4_k_cu_6bdcceec4cuda3std6ranges3__45__cpo9iter_moveE,@object
	.size		_ZN34_INTERNAL_41fc73dc_4_k_cu_6bdcceec4cuda3std6ranges3__45__cpo9iter_moveE,(_ZN34_INTERNAL_41fc73dc_4_k_cu_6bdcceec6thrust24THRUST_300001_SM_1000_NS6system6detail10sequential3seqE - _ZN34_INTERNAL_41fc73dc_4_k_cu_6bdcceec4cuda3std6ranges3__45__cpo9iter_moveE)
_ZN34_INTERNAL_41fc73dc_4_k_cu_6bdcceec4cuda3std6ranges3__45__cpo9iter_moveE:
	.zero		1
	.type		_ZN34_INTERNAL_41fc73dc_4_k_cu_6bdcceec6thrust24THRUST_300001_SM_1000_NS6system6detail10sequential3seqE,@object
	.size		_ZN34_INTERNAL_41fc73dc_4_k_cu_6bdcceec6thrust24THRUST_300001_SM_1000_NS6system6detail10sequential3seqE,(_ZN34_INTERNAL_41fc73dc_4_k_cu_6bdcceec6thrust24THRUST_300001_SM_1000_NS12placeholders2_9E - _ZN34_INTERNAL_41fc73dc_4_k_cu_6bdcceec6thrust24THRUST_300001_SM_1000_NS6system6detail10sequential3seqE)
_ZN34_INTERNAL_41fc73dc_4_k_cu_6bdcceec6thrust24THRUST_300001_SM_1000_NS6system6detail10sequential3seqE:
	.zero		1
	.type		_ZN34_INTERNAL_41fc73dc_4_k_cu_6bdcceec6thrust24THRUST_300001_SM_1000_NS12placeholders2_9E,@object
	.size		_ZN34_INTERNAL_41fc73dc_4_k_cu_6bdcceec6thrust24THRUST_300001_SM_1000_NS12placeholders2_9E,(_ZN34_INTERNAL_41fc73dc_4_k_cu_6bdcceec4cuda3std3__419piecewise_constructE - _ZN34_INTERNAL_41fc73dc_4_k_cu_6bdcceec6thrust24THRUST_300001_SM_1000_NS12placeholders2_9E)
_ZN34_INTERNAL_41fc73dc_4_k_cu_6bdcceec6thrust24THRUST_300001_SM_1000_NS12placeholders2_9E:
	.zero		1
	.type		_ZN34_INTERNAL_41fc73dc_4_k_cu_6bdcceec4cuda3std3__419piecewise_constructE,@object
	.size		_ZN34_INTERNAL_41fc73dc_4_k_cu_6bdcceec4cuda3std3__419piecewise_constructE,(_ZN34_INTERNAL_41fc73dc_4_k_cu_6bdcceec4cuda3std6ranges3__45__cpo5cdataE - _ZN34_INTERNAL_41fc73dc_4_k_cu_6bdcceec4cuda3std3__419piecewise_constructE)
_ZN34_INTERNAL_41fc73dc_4_k_cu_6bdcceec4cuda3std3__419piecewise_constructE:
	.zero		1
	.type		_ZN34_INTERNAL_41fc73dc_4_k_cu_6bdcceec4cuda3std6ranges3__45__cpo5cdataE,@object
	.size		_ZN34_INTERNAL_41fc73dc_4_k_cu_6bdcceec4cuda3std6ranges3__45__cpo5cdataE,(_ZN34_INTERNAL_41fc73dc_4_k_cu_6bdcceec6thrust24THRUST_300001_SM_1000_NS12placeholders2_1E - _ZN34_INTERNAL_41fc73dc_4_k_cu_6bdcceec4cuda3std6ranges3__45__cpo5cdataE)
_ZN34_INTERNAL_41fc73dc_4_k_cu_6bdcceec4cuda3std6ranges3__45__cpo5cdataE:
	.zero		1
	.type		_ZN34_INTERNAL_41fc73dc_4_k_cu_6bdcceec6thrust24THRUST_300001_SM_1000_NS12placeholders2_1E,@object
	.size		_ZN34_INTERNAL_41fc73dc_4_k_cu_6bdcceec6thrust24THRUST_300001_SM_1000_NS12placeholders2_1E,(_ZN34_INTERNAL_41fc73dc_4_k_cu_6bdcceec4cuda3std3__45__cpo3endE - _ZN34_INTERNAL_41fc73dc_4_k_cu_6bdcceec6thrust24THRUST_300001_SM_1000_NS12placeholders2_1E)
_ZN34_INTERNAL_41fc73dc_4_k_cu_6bdcceec6thrust24THRUST_300001_SM_1000_NS12placeholders2_1E:
	.zero		1
	.type		_ZN34_INTERNAL_41fc73dc_4_k_cu_6bdcceec4cuda3std3__45__cpo3endE,@object
	.size		_ZN34_INTERNAL_41fc73dc_4_k_cu_6bdcceec4cuda3std3__45__cpo3endE,(_ZN34_INTERNAL_41fc73dc_4_k_cu_6bdcceec4cuda3std6ranges3__45__cpo3endE - _ZN34_INTERNAL_41fc73dc_4_k_cu_6bdcceec4cuda3std3__45__cpo3endE)
_ZN34_INTERNAL_41fc73dc_4_k_cu_6bdcceec4cuda3std3__45__cpo3endE:
	.zero		1
	.type		_ZN34_INTERNAL_41fc73dc_4_k_cu_6bdcceec4cuda3std6ranges3__45__cpo3endE,@object
	.size		_ZN34_INTERNAL_41fc73dc_4_k_cu_6bdcceec4cuda3std6ranges3__45__cpo3endE,(_ZN34_INTERNAL_41fc73dc_4_k_cu_6bdcceec6thrust24THRUST_300001_SM_1000_NS12placeholders2_5E - _ZN34_INTERNAL_41fc73dc_4_k_cu_6bdcceec4cuda3std6ranges3__45__cpo3endE)
_ZN34_INTERNAL_41fc73dc_4_k_cu_6bdcceec4cuda3std6ranges3__45__cpo3endE:
	.zero		1
	.type		_ZN34_INTERNAL_41fc73dc_4_k_cu_6bdcceec6thrust24THRUST_300001_SM_1000_NS12placeholders2_5E,@object
	.size		_ZN34_INTERNAL_41fc73dc_4_k_cu_6bdcceec6thrust24THRUST_300001_SM_1000_NS12placeholders2_5E,(_ZN34_INTERNAL_41fc73dc_4_k_cu_6bdcceec4cuda3std3__45__cpo4rendE - _ZN34_INTERNAL_41fc73dc_4_k_cu_6bdcceec6thrust24THRUST_300001_SM_1000_NS12placeholders2_5E)
_ZN34_INTERNAL_41fc73dc_4_k_cu_6bdcceec6thrust24THRUST_300001_SM_1000_NS12placeholders2_5E:
	.zero		1
	.type		_ZN34_INTERNAL_41fc73dc_4_k_cu_6bdcceec4cuda3std3__45__cpo4rendE,@object
	.size		_ZN34_INTERNAL_41fc73dc_4_k_cu_6bdcceec4cuda3std3__45__cpo4rendE,(_ZN34_INTERNAL_41fc73dc_4_k_cu_6bdcceec4cuda3std6ranges3__45__cpo9iter_swapE - _ZN34_INTERNAL_41fc73dc_4_k_cu_6bdcceec4cuda3std3__45__cpo4rendE)
_ZN34_INTERNAL_41fc73dc_4_k_cu_6bdcceec4cuda3std3__45__cpo4rendE:
	.zero		1
	.type		_ZN34_INTERNAL_41fc73dc_4_k_cu_6bdcceec4cuda3std6ranges3__45__cpo9iter_swapE,@object
	.size		_ZN34_INTERNAL_41fc73dc_4_k_cu_6bdcceec4cuda3std6ranges3__45__cpo9iter_swapE,(_ZN34_INTERNAL_41fc73dc_4_k_cu_6bdcceec4cuda3std3__48unexpectE - _ZN34_INTERNAL_41fc73dc_4_k_cu_6bdcceec4cuda3std6ranges3__45__cpo9iter_swapE)
_ZN34_INTERNAL_41fc73dc_4_k_cu_6bdcceec4cuda3std6ranges3__45__cpo9iter_swapE:
	.zero		1
	.type		_ZN34_INTERNAL_41fc73dc_4_k_cu_6bdcceec4cuda3std3__48unexpectE,@object
	.size		_ZN34_INTERNAL_41fc73dc_4_k_cu_6bdcceec4cuda3std3__48unexpectE,(_ZN34_INTERNAL_41fc73dc_4_k_cu_6bdcceec6thrust24THRUST_300001_SM_1000_NS8cuda_cub3parE - _ZN34_INTERNAL_41fc73dc_4_k_cu_6bdcceec4cuda3std3__48unexpectE)
_ZN34_INTERNAL_41fc73dc_4_k_cu_6bdcceec4cuda3std3__48unexpectE:
	.zero		1
	.type		_ZN34_INTERNAL_41fc73dc_4_k_cu_6bdcceec6thrust24THRUST_300001_SM_1000_NS8cuda_cub3parE,@object
	.size		_ZN34_INTERNAL_41fc73dc_4_k_cu_6bdcceec6thrust24THRUST_300001_SM_1000_NS8cuda_cub3parE,(.L_29 - _ZN34_INTERNAL_41fc73dc_4_k_cu_6bdcceec6thrust24THRUST_300001_SM_1000_NS8cuda_cub3parE)
_ZN34_INTERNAL_41fc73dc_4_k_cu_6bdcceec6thrust24THRUST_300001_SM_1000_NS8cuda_cub3parE:
	.zero		1
.L_29:


//--------------------- .nv.constant0._ZN3cub18CUB_300001_SM_10006detail11EmptyKernelIvEEvv --------------------------
	.section	.nv.constant0._ZN3cub18CUB_300001_SM_10006detail11EmptyKernelIvEEvv,"a",@progbits
	.sectionflags	@""
	.align	4
.nv.constant0._ZN3cub18CUB_300001_SM_10006detail11EmptyKernelIvEEvv:
	.zero		896


//--------------------- .nv.constant0._Z32calculateInterSubjectCorrelationPdPKdiii --------------------------
	.section	.nv.constant0._Z32calculateInterSubjectCorrelationPdPKdiii,"a",@progbits
	.sectionflags	@""
	.align	4
.nv.constant0._Z32calculateInterSubjectCorrelationPdPKdiii:
	.zero		924


//--------------------- SYMBOLS --------------------------

	.type		.nv.reservedSmem.offset0,@object
	.size		.nv.reservedSmem.offset0,0x4
